// auto-generated by cutlass_sweep.gemm — config: {"arch": "sm_90", "cluster_m": 2, "cluster_n": 1, "dtype": "bf16", "dtype_b": "bf16", "layout": "nt", "stages": 0, "tile_k": 256, "tile_m": 64, "tile_n": 64}
#include "cutlass/cutlass.h"
#include "cutlass/gemm/collective/collective_builder.hpp"
#include "cutlass/gemm/device/gemm_universal_adapter.h"
#include "cutlass/gemm/kernel/gemm_universal.hpp"
#include "cutlass/epilogue/collective/collective_builder.hpp"

using ElemA = cutlass::bfloat16_t;
using ElemB = cutlass::bfloat16_t;
using ElemCD = cutlass::bfloat16_t;
using Acc  = float;
using TileShape    = cute::Shape<cute::_64, cute::_64, cute::_256>;
using ClusterShape = cute::Shape<cute::_2, cute::_1, cute::_1>;

using CollectiveEpilogue = typename cutlass::epilogue::collective::CollectiveBuilder<
    cutlass::arch::Sm90, cutlass::arch::OpClassTensorOp,
    TileShape, ClusterShape,
    cutlass::epilogue::collective::EpilogueTileAuto,
    Acc, Acc,
    ElemCD, cutlass::layout::RowMajor, 128 / cutlass::sizeof_bits<ElemCD>::value,
    ElemCD, cutlass::layout::RowMajor, 128 / cutlass::sizeof_bits<ElemCD>::value,
    cutlass::epilogue::collective::EpilogueScheduleAuto
  >::CollectiveOp;

using CollectiveMainloop = typename cutlass::gemm::collective::CollectiveBuilder<
    cutlass::arch::Sm90, cutlass::arch::OpClassTensorOp,
    ElemA, cutlass::layout::RowMajor, 128 / cutlass::sizeof_bits<ElemA>::value,
    ElemB, cutlass::layout::ColumnMajor, 128 / cutlass::sizeof_bits<ElemB>::value,
    Acc,
    TileShape, ClusterShape,
    cutlass::gemm::collective::StageCountAutoCarveout<static_cast<int>(sizeof(typename CollectiveEpilogue::SharedStorage))>,
    cutlass::gemm::collective::KernelScheduleAuto
  >::CollectiveOp;

using GemmKernel = cutlass::gemm::kernel::GemmUniversal<
    cute::Shape<int,int,int,int>,
    CollectiveMainloop,
    CollectiveEpilogue
>;
using Gemm = cutlass::gemm::device::GemmUniversalAdapter<GemmKernel>;

// Force the device kernel symbol into the cubin without needing a host main.
auto* _anchor = &cutlass::device_kernel<GemmKernel>;


// ===== COMPILED SASS (sm_90a) =====

	.target	sm_90a

	.elftype	@"ET_EXEC"


//--------------------- .note.nv.tkinfo           --------------------------
	.section	.note.nv.tkinfo,"",@"SHT_NOTE"
	.sectionflags	@"SHF_NOTE_NV_TKINFO"
	.tkinfo
        /*0018*/ 	.word	0x00000002
        /*0030*/ 	.string	""
        /*0030*/ 	.string	"ptxas"
        /*0030*/ 	.string	"Cuda compilation tools, release 13.0, V13.0.88"
        /*0030*/ 	.string	"Build cuda_13.0.r13.0/compiler.36424714_0"
        /*0030*/ 	.string	"-arch sm_90a -m 64 "



//--------------------- .note.nv.cuinfo           --------------------------
	.section	.note.nv.cuinfo,"",@"SHT_NOTE"
	.sectionflags	@"SHF_NOTE_NV_CUINFO"
        /*0018*/ 	.short	0x0002
        /*001a*/ 	.short	0x005a
        /*001c*/ 	.short	0x0082
	.zero		2


//--------------------- .nv.info                  --------------------------
	.section	.nv.info,"",@"SHT_CUDA_INFO"
	.align	4


	//----- nvinfo : EIATTR_REGCOUNT
	.align		4
        /*0000*/ 	.byte	0x04, 0x2f
        /*0002*/ 	.short	(.L_15 - .L_14)
	.align		4
.L_14:
        /*0004*/ 	.word	index@(_ZN7cutlass13device_kernelINS_4gemm6kernel13GemmUniversalIN4cute5tupleIJiiiiEEENS1_10collective13CollectiveMmaINS1_34MainloopSm90TmaGmmaWarpSpecializedILi3ENS5_IJNS4_1CILi2EEENSA_ILi1EEESC_EEENS1_32KernelTmaWarpSpecializedPingpongEEENS5_IJNSA_ILi64EEESG_NSA_ILi256EEEEEENS_10bfloat16_tENS5_IJlSC_lEEESJ_SK_NS4_8TiledMMAINS4_8MMA_AtomIJNS4_4SM904GMMA27MMA_64x64x16_F32BF16BF16_SSILNSO_5MajorE0ELSQ_0ELNSO_7ScaleInE1ELSR_1EEEEEENS4_6LayoutINS5_IJSC_SC_SC_EEENS5_IJNSA_ILi0EEESW_SW_EEEEENS5_IJNS4_10UnderscoreESZ_SZ_EEEEENS4_13SM90_TMA_LOADENS4_14ComposedLayoutINS4_7SwizzleILi3ELi4ELi3EEENS4_18smem_ptr_flag_bitsILi16EEENSU_INS5_IJNSA_ILi8EEESG_EEENS5_IJSG_SC_EEEEEEEvNS4_8identityENS4_23SM90_TMA_LOAD_MULTICASTES1C_vS1D_EENS_8epilogue10collective6detail29Sm90TmaWarpSpecializedAdapterINS1H_15DefaultEpilogueISJ_SK_SK_NS1G_6thread17LinearCombinationISJ_Li1EffLNS1L_9ScaleType4KindE0ELNS_15FloatRoundStyleE2ESJ_EENS1_15EpilogueDefaultEEEEEvvEEEEvNT_6ParamsE)
        /*0008*/ 	.word	0x000000a8


	//----- nvinfo : EIATTR_FRAME_SIZE
	.align		4
.L_15:
        /*000c*/ 	.byte	0x04, 0x11
        /*000e*/ 	.short	(.L_17 - .L_16)
	.align		4
.L_16:
        /*0010*/ 	.word	index@(_ZN7cutlass13device_kernelINS_4gemm6kernel13GemmUniversalIN4cute5tupleIJiiiiEEENS1_10collective13CollectiveMmaINS1_34MainloopSm90TmaGmmaWarpSpecializedILi3ENS5_IJNS4_1CILi2EEENSA_ILi1EEESC_EEENS1_32KernelTmaWarpSpecializedPingpongEEENS5_IJNSA_ILi64EEESG_NSA_ILi256EEEEEENS_10bfloat16_tENS5_IJlSC_lEEESJ_SK_NS4_8TiledMMAINS4_8MMA_AtomIJNS4_4SM904GMMA27MMA_64x64x16_F32BF16BF16_SSILNSO_5MajorE0ELSQ_0ELNSO_7ScaleInE1ELSR_1EEEEEENS4_6LayoutINS5_IJSC_SC_SC_EEENS5_IJNSA_ILi0EEESW_SW_EEEEENS5_IJNS4_10UnderscoreESZ_SZ_EEEEENS4_13SM90_TMA_LOADENS4_14ComposedLayoutINS4_7SwizzleILi3ELi4ELi3EEENS4_18smem_ptr_flag_bitsILi16EEENSU_INS5_IJNSA_ILi8EEESG_EEENS5_IJSG_SC_EEEEEEEvNS4_8identityENS4_23SM90_TMA_LOAD_MULTICASTES1C_vS1D_EENS_8epilogue10collective6detail29Sm90TmaWarpSpecializedAdapterINS1H_15DefaultEpilogueISJ_SK_SK_NS1G_6thread17LinearCombinationISJ_Li1EffLNS1L_9ScaleType4KindE0ELNS_15FloatRoundStyleE2ESJ_EENS1_15EpilogueDefaultEEEEEvvEEEEvNT_6ParamsE)
        /*0014*/ 	.word	0x00000008


	//----- nvinfo : EIATTR_MIN_STACK_SIZE
	.align		4
.L_17:
        /*0018*/ 	.byte	0x04, 0x12
        /*001a*/ 	.short	(.L_19 - .L_18)
	.align		4
.L_18:
        /*001c*/ 	.word	index@(_ZN7cutlass13device_kernelINS_4gemm6kernel13GemmUniversalIN4cute5tupleIJiiiiEEENS1_10collective13CollectiveMmaINS1_34MainloopSm90TmaGmmaWarpSpecializedILi3ENS5_IJNS4_1CILi2EEENSA_ILi1EEESC_EEENS1_32KernelTmaWarpSpecializedPingpongEEENS5_IJNSA_ILi64EEESG_NSA_ILi256EEEEEENS_10bfloat16_tENS5_IJlSC_lEEESJ_SK_NS4_8TiledMMAINS4_8MMA_AtomIJNS4_4SM904GMMA27MMA_64x64x16_F32BF16BF16_SSILNSO_5MajorE0ELSQ_0ELNSO_7ScaleInE1ELSR_1EEEEEENS4_6LayoutINS5_IJSC_SC_SC_EEENS5_IJNSA_ILi0EEESW_SW_EEEEENS5_IJNS4_10UnderscoreESZ_SZ_EEEEENS4_13SM90_TMA_LOADENS4_14ComposedLayoutINS4_7SwizzleILi3ELi4ELi3EEENS4_18smem_ptr_flag_bitsILi16EEENSU_INS5_IJNSA_ILi8EEESG_EEENS5_IJSG_SC_EEEEEEEvNS4_8identityENS4_23SM90_TMA_LOAD_MULTICASTES1C_vS1D_EENS_8epilogue10collective6detail29Sm90TmaWarpSpecializedAdapterINS1H_15DefaultEpilogueISJ_SK_SK_NS1G_6thread17LinearCombinationISJ_Li1EffLNS1L_9ScaleType4KindE0ELNS_15FloatRoundStyleE2ESJ_EENS1_15EpilogueDefaultEEEEEvvEEEEvNT_6ParamsE)
        /*0020*/ 	.word	0x00000008
.L_19:


//--------------------- .nv.compat                --------------------------
	.section	.nv.compat,"",@"SHT_CUDA_COMPAT_INFO"
	.align	4
        /*0000*/ 	.byte	0x02, 0x09, 0x01, 0x00, 0x02, 0x02, 0x04, 0x00, 0x02, 0x05, 0x05, 0x00, 0x03, 0x07, 0x01, 0x01
        /*0010*/ 	.byte	0x02, 0x03, 0x01, 0x00, 0x02, 0x06, 0x01, 0x00, 0x04, 0x0b, 0x08, 0x00, 0x00, 0x00, 0x00, 0x00
        /*0020*/ 	.byte	0x00, 0x00, 0x00, 0x00


//--------------------- .nv.info._ZN7cutlass13device_kernelINS_4gemm6kernel13GemmUniversalIN4cute5tupleIJiiiiEEENS1_10collective13CollectiveMmaINS1_34MainloopSm90TmaGmmaWarpSpecializedILi3ENS5_IJNS4_1CILi2EEENSA_ILi1EEESC_EEENS1_32KernelTmaWarpSpecializedPingpongEEENS5_IJNSA_ILi64EEESG_NSA_ILi256EEEEEENS_10bfloat16_tENS5_IJlSC_lEEESJ_SK_NS4_8TiledMMAINS4_8MMA_AtomIJNS4_4SM904GMMA27MMA_64x64x16_F32BF16BF16_SSILNSO_5MajorE0ELSQ_0ELNSO_7ScaleInE1ELSR_1EEEEEENS4_6LayoutINS5_IJSC_SC_SC_EEENS5_IJNSA_ILi0EEESW_SW_EEEEENS5_IJNS4_10UnderscoreESZ_SZ_EEEEENS4_13SM90_TMA_LOADENS4_14ComposedLayoutINS4_7SwizzleILi3ELi4ELi3EEENS4_18smem_ptr_flag_bitsILi16EEENSU_INS5_IJNSA_ILi8EEESG_EEENS5_IJSG_SC_EEEEEEEvNS4_8identityENS4_23SM90_TMA_LOAD_MULTICASTES1C_vS1D_EENS_8epilogue10collective6detail29Sm90TmaWarpSpecializedAdapterINS1H_15DefaultEpilogueISJ_SK_SK_NS1G_6thread17LinearCombinationISJ_Li1EffLNS1L_9ScaleType4KindE0ELNS_15FloatRoundStyleE2ESJ_EENS1_15EpilogueDefaultEEEEEvvEEEEvNT_6ParamsE --------------------------
	.section	.nv.info._ZN7cutlass13device_kernelINS_4gemm6kernel13GemmUniversalIN4cute5tupleIJiiiiEEENS1_10collective13CollectiveMmaINS1_34MainloopSm90TmaGmmaWarpSpecializedILi3ENS5_IJNS4_1CILi2EEENSA_ILi1EEESC_EEENS1_32KernelTmaWarpSpecializedPingpongEEENS5_IJNSA_ILi64EEESG_NSA_ILi256EEEEEENS_10bfloat16_tENS5_IJlSC_lEEESJ_SK_NS4_8TiledMMAINS4_8MMA_AtomIJNS4_4SM904GMMA27MMA_64x64x16_F32BF16BF16_SSILNSO_5MajorE0ELSQ_0ELNSO_7ScaleInE1ELSR_1EEEEEENS4_6LayoutINS5_IJSC_SC_SC_EEENS5_IJNSA_ILi0EEESW_SW_EEEEENS5_IJNS4_10UnderscoreESZ_SZ_EEEEENS4_13SM90_TMA_LOADENS4_14ComposedLayoutINS4_7SwizzleILi3ELi4ELi3EEENS4_18smem_ptr_flag_bitsILi16EEENSU_INS5_IJNSA_ILi8EEESG_EEENS5_IJSG_SC_EEEEEEEvNS4_8identityENS4_23SM90_TMA_LOAD_MULTICASTES1C_vS1D_EENS_8epilogue10collective6detail29Sm90TmaWarpSpecializedAdapterINS1H_15DefaultEpilogueISJ_SK_SK_NS1G_6thread17LinearCombinationISJ_Li1EffLNS1L_9ScaleType4KindE0ELNS_15FloatRoundStyleE2ESJ_EENS1_15EpilogueDefaultEEEEEvvEEEEvNT_6ParamsE,"",@"SHT_CUDA_INFO"
	.sectionflags	@""
	.align	4


	//----- nvinfo : EIATTR_CUDA_API_VERSION
	.align		4
        /*0000*/ 	.byte	0x04, 0x37
        /*0002*/ 	.short	(.L_21 - .L_20)
.L_20:
        /*0004*/ 	.word	0x00000082


	//----- nvinfo : EIATTR_KPARAM_INFO
	.align		4
.L_21:
        /*0008*/ 	.byte	0x04, 0x17
        /*000a*/ 	.short	(.L_23 - .L_22)
.L_22:
        /*000c*/ 	.word	0x00000000
        /*0010*/ 	.short	0x0000
        /*0012*/ 	.short	0x0070
        /*0014*/ 	.byte	0x00, 0xf0, 0x01, 0x10


	//----- nvinfo : EIATTR_SPARSE_MMA_MASK
	.align		4
.L_23:
        /*0018*/ 	.byte	0x03, 0x50
        /*001a*/ 	.short	0x0000


	//----- nvinfo : EIATTR_MAXREG_COUNT
	.align		4
        /*001c*/ 	.byte	0x03, 0x1b
        /*001e*/ 	.short	0x00a8


	//----- nvinfo : EIATTR_NUM_BARRIERS
	.align		4
        /*0020*/ 	.byte	0x02, 0x4c
        /*0022*/ 	.byte	0x01
	.zero		1


	//----- nvinfo : EIATTR_EXTERNS
	.align		4
        /*0024*/ 	.byte	0x04, 0x0f
        /*0026*/ 	.short	(.L_25 - .L_24)


	//   ....[0]....
	.align		4
.L_24:
        /*0028*/ 	.word	index@(__assertfail)


	//----- nvinfo : EIATTR_ANNOTATIONS
	.align		4
.L_25:
        /*002c*/ 	.byte	0x04, 0x55
        /*002e*/ 	.short	(.L_27 - .L_26)


	//   ....[0]....
.L_26:
        /*0030*/ 	.word	0x00000001
        /*0034*/ 	.byte	0x90, 0x0d, 0x00, 0x00, 0x01, 0x00, 0x00, 0x00, 0x40, 0x14, 0x00, 0x00, 0x01, 0x00, 0x00, 0x00
        /*0044*/ 	.byte	0xc0, 0x4f, 0x00, 0x00, 0x01, 0x00, 0x00, 0x00, 0x10, 0x5e, 0x00, 0x00


	//----- nvinfo : EIATTR_MERCURY_ISA_VERSION
	.align		4
.L_27:
        /*0050*/ 	.byte	0x03, 0x5f
        /*0052*/ 	.short	0x0101


	//----- nvinfo : EIATTR_INT_WARP_WIDE_INSTR_OFFSETS
	.align		4
        /*0054*/ 	.byte	0x04, 0x31
        /*0056*/ 	.short	(.L_29 - .L_28)


	//   ....[0]....
.L_28:
        /*0058*/ 	.word	0x000004d0


	//   ....[1]....
        /*005c*/ 	.word	0x000004f0


	//   ....[2]....
        /*0060*/ 	.word	0x00000510


	//   ....[3]....
        /*0064*/ 	.word	0x000005d0


	//   ....[4]....
        /*0068*/ 	.word	0x000005f0


	//   ....[5]....
        /*006c*/ 	.word	0x00000650


	//   ....[6]....
        /*0070*/ 	.word	0x00000760


	//   ....[7]....
        /*0074*/ 	.word	0x00000790


	//   ....[8]....
        /*0078*/ 	.word	0x00002b80


	//----- nvinfo : EIATTR_COOP_GROUP_MASK_REGIDS
	.align		4
.L_29:
        /*007c*/ 	.byte	0x04, 0x29
        /*007e*/ 	.short	(.L_31 - .L_30)


	//   ....[0]....
.L_30:
        /*0080*/ 	.word	0xffffffff


	//   ....[1]....
        /*0084*/ 	.word	0xffffffff


	//   ....[2]....
        /*0088*/ 	.word	0xffffffff


	//   ....[3]....
        /*008c*/ 	.word	0xffffffff


	//   ....[4]....
        /*0090*/ 	.word	0xffffffff


	//   ....[5]....
        /*0094*/ 	.word	0xffffffff


	//   ....[6]....
        /*0098*/ 	.word	0xffffffff


	//----- nvinfo : EIATTR_COOP_GROUP_INSTR_OFFSETS
	.align		4
.L_31:
        /*009c*/ 	.byte	0x04, 0x28
        /*009e*/ 	.short	(.L_33 - .L_32)


	//   ....[0]....
.L_32:
        /*00a0*/ 	.word	0x00000070


	//   ....[1]....
        /*00a4*/ 	.word	0x00000080


	//   ....[2]....
        /*00a8*/ 	.word	0x00000140


	//   ....[3]....
        /*00ac*/ 	.word	0x000002b0


	//   ....[4]....
        /*00b0*/ 	.word	0x000002f0


	//   ....[5]....
        /*00b4*/ 	.word	0x00000370


	//   ....[6]....
        /*00b8*/ 	.word	0x00000940


	//----- nvinfo : EIATTR_REG_RECONFIG
	.align		4
.L_33:
        /*00bc*/ 	.byte	0x01, 0x54
	.zero		2


	//----- nvinfo : EIATTR_SYSCALL_OFFSETS
	.align		4
        /*00c0*/ 	.byte	0x04, 0x46
        /*00c2*/ 	.short	(.L_35 - .L_34)


	//   ....[0]....
.L_34:
        /*00c4*/ 	.word	0x00001930


	//----- nvinfo : EIATTR_MBARRIER_INSTR_OFFSETS
	.align		4
.L_35:
        /*00c8*/ 	.byte	0x04, 0x39
        /*00ca*/ 	.short	(.L_37 - .L_36)


	//   ....[0]....
.L_36:
        /*00cc*/ 	.word	0x00000240
        /*00d0*/ 	.word	0x000000ff
        /*00d4*/ 	.word	0x00000000
        /*00d8*/ 	.short	0x0100
        /*00da*/ 	.byte	0x08
	.zero		1


	//   ....[1]....
        /*00dc*/ 	.word	0x00000250
        /*00e0*/ 	.word	0x000000ff
        /*00e4*/ 	.word	0x00000018
        /*00e8*/ 	.short	0x0100
        /*00ea*/ 	.byte	0x08
	.zero		1


	//   ....[2]....
        /*00ec*/ 	.word	0x00000260
        /*00f0*/ 	.word	0x000000ff
        /*00f4*/ 	.word	0x00000008
        /*00f8*/ 	.short	0x0100
        /*00fa*/ 	.byte	0x08
	.zero		1


	//   ....[3]....
        /*00fc*/ 	.word	0x00000270
        /*0100*/ 	.word	0x000000ff
        /*0104*/ 	.word	0x00000020
        /*0108*/ 	.short	0x0100
        /*010a*/ 	.byte	0x08
	.zero		1


	//   ....[4]....
        /*010c*/ 	.word	0x00000280
        /*0110*/ 	.word	0x000000ff
        /*0114*/ 	.word	0x00000010
        /*0118*/ 	.short	0x0100
        /*011a*/ 	.byte	0x08
	.zero		1


	//   ....[5]....
        /*011c*/ 	.word	0x00000290
        /*0120*/ 	.word	0x000000ff
        /*0124*/ 	.word	0x00000028
        /*0128*/ 	.short	0x0100
        /*012a*/ 	.byte	0x08
	.zero		1


	//   ....[6]....
        /*012c*/ 	.word	0x000007e0
        /*0130*/ 	.word	0x000000ff
        /*0134*/ 	.word	0x00000060
        /*0138*/ 	.short	0x0100
        /*013a*/ 	.byte	0x08
	.zero		1


	//   ....[7]....
        /*013c*/ 	.word	0x00000870
        /*0140*/ 	.word	0x000000ff
        /*0144*/ 	.word	0x00000068
        /*0148*/ 	.short	0x0100
        /*014a*/ 	.byte	0x08
	.zero		1


	//   ....[8]....
        /*014c*/ 	.word	0x000008c0
        /*0150*/ 	.word	0x000000ff
        /*0154*/ 	.word	0x00000040
        /*0158*/ 	.short	0x0100
        /*015a*/ 	.byte	0x09
	.zero		1


	//   ....[9]....
        /*015c*/ 	.word	0x000008d0
        /*0160*/ 	.word	0x000000ff
        /*0164*/ 	.word	0x00000048
        /*0168*/ 	.short	0x0100
        /*016a*/ 	.byte	0x09
	.zero		1


	//   ....[10]....
        /*016c*/ 	.word	0x000008e0
        /*0170*/ 	.word	0x000000ff
        /*0174*/ 	.word	0x00000050
        /*0178*/ 	.short	0x0100
        /*017a*/ 	.byte	0x09
	.zero		1


	//   ....[11]....
        /*017c*/ 	.word	0x000008f0
        /*0180*/ 	.word	0x000000ff
        /*0184*/ 	.word	0x00000058
        /*0188*/ 	.short	0x0100
        /*018a*/ 	.byte	0x09
	.zero		1


	//   ....[12]....
        /*018c*/ 	.word	0x000017f0
        /*0190*/ 	.word	0x000000ff
        /*0194*/ 	.word	0xfffffff8
        /*0198*/ 	.short	0x010a
        /*019a*/ 	.byte	0x2b
	.zero		1


	//   ....[13]....
        /*019c*/ 	.word	0x000019b0
        /*01a0*/ 	.word	0x00000003
        /*01a4*/ 	.word	0x00000000
        /*01a8*/ 	.short	0x010a
        /*01aa*/ 	.byte	0x3f
	.zero		1


	//   ....[14]....
        /*01ac*/ 	.word	0x000019f0
        /*01b0*/ 	.word	0x00000003
        /*01b4*/ 	.word	0x00000000
        /*01b8*/ 	.short	0x010a
        /*01ba*/ 	.byte	0x3f
	.zero		1


	//   ....[15]....
        /*01bc*/ 	.word	0x00002230
        /*01c0*/ 	.word	0x000000ff
        /*01c4*/ 	.word	0x00000000
        /*01c8*/ 	.short	0x010a
        /*01ca*/ 	.byte	0x05
	.zero		1


	//   ....[16]....
        /*01cc*/ 	.word	0x00002270
        /*01d0*/ 	.word	0x000000ff
        /*01d4*/ 	.word	0x00000000
        /*01d8*/ 	.short	0x010a
        /*01da*/ 	.byte	0x05
	.zero		1


	//   ....[17]....
        /*01dc*/ 	.word	0x00002a10
        /*01e0*/ 	.word	0x00000005
        /*01e4*/ 	.word	0x00000000
        /*01e8*/ 	.short	0x0101
        /*01ea*/ 	.byte	0x3f
	.zero		1


	//   ....[18]....
        /*01ec*/ 	.word	0x00002b20
        /*01f0*/ 	.word	0x00000003
        /*01f4*/ 	.word	0x00000000
        /*01f8*/ 	.short	0x0101
        /*01fa*/ 	.byte	0x29
	.zero		1


	//   ....[19]....
        /*01fc*/ 	.word	0x00002c20
        /*0200*/ 	.word	0x00000003
        /*0204*/ 	.word	0x00000000
        /*0208*/ 	.short	0x0101
        /*020a*/ 	.byte	0x3f
	.zero		1


	//   ....[20]....
        /*020c*/ 	.word	0x00002ca0
        /*0210*/ 	.word	0x000000ff
        /*0214*/ 	.word	0x00000008
        /*0218*/ 	.short	0x010a
        /*021a*/ 	.byte	0x2b
	.zero		1


	//   ....[21]....
        /*021c*/ 	.word	0x00005000
        /*0220*/ 	.word	0x00000000
        /*0224*/ 	.word	0x00000000
        /*0228*/ 	.short	0x0101
        /*022a*/ 	.byte	0x29
	.zero		1


	//   ....[22]....
        /*022c*/ 	.word	0x00005940
        /*0230*/ 	.word	0x0000000d
        /*0234*/ 	.word	0x00000018
        /*0238*/ 	.short	0x010a
        /*023a*/ 	.byte	0x3f
	.zero		1


	//   ....[23]....
        /*023c*/ 	.word	0x00005f40
        /*0240*/ 	.word	0x00000006
        /*0244*/ 	.word	0x00000068
        /*0248*/ 	.short	0x0101
        /*024a*/ 	.byte	0x3f
	.zero		1


	//   ....[24]....
        /*024c*/ 	.word	0x00006670
        /*0250*/ 	.word	0x00000007
        /*0254*/ 	.word	0x00000000
        /*0258*/ 	.short	0x010a
        /*025a*/ 	.byte	0x3f
	.zero		1


	//   ....[25]....
        /*025c*/ 	.word	0x000066f0
        /*0260*/ 	.word	0x00000004
        /*0264*/ 	.word	0x00000000
        /*0268*/ 	.short	0x010a
        /*026a*/ 	.byte	0x3f
	.zero		1


	//   ....[26]....
        /*026c*/ 	.word	0x00006780
        /*0270*/ 	.word	0x00000005
        /*0274*/ 	.word	0x00000000
        /*0278*/ 	.short	0x010a
        /*027a*/ 	.byte	0x3f
	.zero		1


	//   ....[27]....
        /*027c*/ 	.word	0x000067f0
        /*0280*/ 	.word	0x00000003
        /*0284*/ 	.word	0xfffffff8
        /*0288*/ 	.short	0x010a
        /*028a*/ 	.byte	0x3f
	.zero		1


	//   ....[28]....
        /*028c*/ 	.word	0x00006840
        /*0290*/ 	.word	0x00000003
        /*0294*/ 	.word	0x00000000
        /*0298*/ 	.short	0x010a
        /*029a*/ 	.byte	0x3f
	.zero		1


	//   ....[29]....
        /*029c*/ 	.word	0x000068a0
        /*02a0*/ 	.word	0x00000005
        /*02a4*/ 	.word	0x00000000
        /*02a8*/ 	.short	0x010a
        /*02aa*/ 	.byte	0x3f
	.zero		1


	//   ....[30]....
        /*02ac*/ 	.word	0x00006900
        /*02b0*/ 	.word	0x00000003
        /*02b4*/ 	.word	0x00000008
        /*02b8*/ 	.short	0x010a
        /*02ba*/ 	.byte	0x3f
	.zero		1


	//   ....[31]....
        /*02bc*/ 	.word	0x000069d0
        /*02c0*/ 	.word	0x0000000d
        /*02c4*/ 	.word	0x00000018
        /*02c8*/ 	.short	0x010a
        /*02ca*/ 	.byte	0x3f
	.zero		1


	//   ....[32]....
        /*02cc*/ 	.word	0x00006aa0
        /*02d0*/ 	.word	0x00000007
        /*02d4*/ 	.word	0x00000000
        /*02d8*/ 	.short	0x010a
        /*02da*/ 	.byte	0x3f
	.zero		1


	//   ....[33]....
        /*02dc*/ 	.word	0x00006af0
        /*02e0*/ 	.word	0x00000004
        /*02e4*/ 	.word	0x00000000
        /*02e8*/ 	.short	0x010a
        /*02ea*/ 	.byte	0x3f
	.zero		1


	//----- nvinfo : EIATTR_NUM_MBARRIERS
	.align		4
.L_37:
        /*02ec*/ 	.byte	0x03, 0x38
        /*02ee*/ 	.short	0x000c


	//----- nvinfo : EIATTR_EXIT_INSTR_OFFSETS
	.align		4
        /*02f0*/ 	.byte	0x04, 0x1c
        /*02f2*/ 	.short	(.L_39 - .L_38)


	//   ....[0]....
.L_38:
        /*02f4*/ 	.word	0x000013d0


	//   ....[1]....
        /*02f8*/ 	.word	0x00001430


	//   ....[2]....
        /*02fc*/ 	.word	0x00005620


	//   ....[3]....
        /*0300*/ 	.word	0x00005650


	//   ....[4]....
        /*0304*/ 	.word	0x000067d0


	//----- nvinfo : EIATTR_MAX_THREADS
	.align		4
.L_39:
        /*0308*/ 	.byte	0x04, 0x05
        /*030a*/ 	.short	(.L_41 - .L_40)
.L_40:
        /*030c*/ 	.word	0x00000180
        /*0310*/ 	.word	0x00000001
        /*0314*/ 	.word	0x00000001


	//----- nvinfo : EIATTR_CRS_STACK_SIZE
	.align		4
.L_41:
        /*0318*/ 	.byte	0x04, 0x1e
        /*031a*/ 	.short	(.L_43 - .L_42)
.L_42:
        /*031c*/ 	.word	0x00000000


	//----- nvinfo : EIATTR_CBANK_PARAM_SIZE
	.align		4
.L_43:
        /*0320*/ 	.byte	0x03, 0x19
        /*0322*/ 	.short	0x0470


	//----- nvinfo : EIATTR_PARAM_CBANK
	.align		4
        /*0324*/ 	.byte	0x04, 0x0a
        /*0326*/ 	.short	(.L_45 - .L_44)
	.align		4
.L_44:
        /*0328*/ 	.word	index@(.nv.constant0._ZN7cutlass13device_kernelINS_4gemm6kernel13GemmUniversalIN4cute5tupleIJiiiiEEENS1_10collective13CollectiveMmaINS1_34MainloopSm90TmaGmmaWarpSpecializedILi3ENS5_IJNS4_1CILi2EEENSA_ILi1EEESC_EEENS1_32KernelTmaWarpSpecializedPingpongEEENS5_IJNSA_ILi64EEESG_NSA_ILi256EEEEEENS_10bfloat16_tENS5_IJlSC_lEEESJ_SK_NS4_8TiledMMAINS4_8MMA_AtomIJNS4_4SM904GMMA27MMA_64x64x16_F32BF16BF16_SSILNSO_5MajorE0ELSQ_0ELNSO_7ScaleInE1ELSR_1EEEEEENS4_6LayoutINS5_IJSC_SC_SC_EEENS5_IJNSA_ILi0EEESW_SW_EEEEENS5_IJNS4_10UnderscoreESZ_SZ_EEEEENS4_13SM90_TMA_LOADENS4_14ComposedLayoutINS4_7SwizzleILi3ELi4ELi3EEENS4_18smem_ptr_flag_bitsILi16EEENSU_INS5_IJNSA_ILi8EEESG_EEENS5_IJSG_SC_EEEEEEEvNS4_8identityENS4_23SM90_TMA_LOAD_MULTICASTES1C_vS1D_EENS_8epilogue10collective6detail29Sm90TmaWarpSpecializedAdapterINS1H_15DefaultEpilogueISJ_SK_SK_NS1G_6thread17LinearCombinationISJ_Li1EffLNS1L_9ScaleType4KindE0ELNS_15FloatRoundStyleE2ESJ_EENS1_15EpilogueDefaultEEEEEvvEEEEvNT_6ParamsE)
        /*032c*/ 	.short	0x0210
        /*032e*/ 	.short	0x0470


	//----- nvinfo : EIATTR_SW_WAR
	.align		4
.L_45:
        /*0330*/ 	.byte	0x04, 0x36
        /*0332*/ 	.short	(.L_47 - .L_46)
.L_46:
        /*0334*/ 	.word	0x00000008
.L_47:


//--------------------- .nv.callgraph             --------------------------
	.section	.nv.callgraph,"",@"SHT_CUDA_CALLGRAPH"
	.align	4
	.sectionentsize	8
	.align		4
        /*0000*/ 	.word	0x00000000
	.align		4
        /*0004*/ 	.word	0xffffffff
	.align		4
        /*0008*/ 	.word	index@(_ZN7cutlass13device_kernelINS_4gemm6kernel13GemmUniversalIN4cute5tupleIJiiiiEEENS1_10collective13CollectiveMmaINS1_34MainloopSm90TmaGmmaWarpSpecializedILi3ENS5_IJNS4_1CILi2EEENSA_ILi1EEESC_EEENS1_32KernelTmaWarpSpecializedPingpongEEENS5_IJNSA_ILi64EEESG_NSA_ILi256EEEEEENS_10bfloat16_tENS5_IJlSC_lEEESJ_SK_NS4_8TiledMMAINS4_8MMA_AtomIJNS4_4SM904GMMA27MMA_64x64x16_F32BF16BF16_SSILNSO_5MajorE0ELSQ_0ELNSO_7ScaleInE1ELSR_1EEEEEENS4_6LayoutINS5_IJSC_SC_SC_EEENS5_IJNSA_ILi0EEESW_SW_EEEEENS5_IJNS4_10UnderscoreESZ_SZ_EEEEENS4_13SM90_TMA_LOADENS4_14ComposedLayoutINS4_7SwizzleILi3ELi4ELi3EEENS4_18smem_ptr_flag_bitsILi16EEENSU_INS5_IJNSA_ILi8EEESG_EEENS5_IJSG_SC_EEEEEEEvNS4_8identityENS4_23SM90_TMA_LOAD_MULTICASTES1C_vS1D_EENS_8epilogue10collective6detail29Sm90TmaWarpSpecializedAdapterINS1H_15DefaultEpilogueISJ_SK_SK_NS1G_6thread17LinearCombinationISJ_Li1EffLNS1L_9ScaleType4KindE0ELNS_15FloatRoundStyleE2ESJ_EENS1_15EpilogueDefaultEEEEEvvEEEEvNT_6ParamsE)
	.align		4
        /*000c*/ 	.word	index@(__assertfail)
	.align		4
        /*0010*/ 	.word	0x00000000
	.align		4
        /*0014*/ 	.word	0xfffffffe
	.align		4
        /*0018*/ 	.word	0x00000000
	.align		4
        /*001c*/ 	.word	0xfffffffd
	.align		4
        /*0020*/ 	.word	0x00000000
	.align		4
        /*0024*/ 	.word	0xfffffffc


//--------------------- .nv.constant4             --------------------------
	.section	.nv.constant4,"a",@progbits
	.align	8
	.align		8
.nv.constant4:
        /*0000*/ 	.dword	__assertfail
	.align		8
        /*0008*/ 	.dword	__unnamed_1
	.align		8
        /*0010*/ 	.dword	_ZN40_INTERNAL_5174611b_4_k_cu_ba5296ef_133074cuda3std3__45__cpo5beginE
	.align		8
        /*0018*/ 	.dword	_ZN40_INTERNAL_5174611b_4_k_cu_ba5296ef_133074cuda3std3__45__cpo3endE
	.align		8
        /*0020*/ 	.dword	_ZN40_INTERNAL_5174611b_4_k_cu_ba5296ef_133074cuda3std3__45__cpo6cbeginE
	.align		8
        /*0028*/ 	.dword	_ZN40_INTERNAL_5174611b_4_k_cu_ba5296ef_133074cuda3std3__45__cpo4cendE
	.align		8
        /*0030*/ 	.dword	_ZN40_INTERNAL_5174611b_4_k_cu_ba5296ef_133074cuda3std3__442_GLOBAL__N__5174611b_4_k_cu_ba5296ef_133076ignoreE
	.align		8
        /*0038*/ 	.dword	_ZN40_INTERNAL_5174611b_4_k_cu_ba5296ef_133074cuda3std3__419piecewise_constructE
	.align		8
        /*0040*/ 	.dword	_ZN40_INTERNAL_5174611b_4_k_cu_ba5296ef_133074cuda3std3__48in_placeE
	.align		8
        /*0048*/ 	.dword	_ZN40_INTERNAL_5174611b_4_k_cu_ba5296ef_133074cuda3std6ranges3__45__cpo4swapE
	.align		8
        /*0050*/ 	.dword	_ZN40_INTERNAL_5174611b_4_k_cu_ba5296ef_133074cuda3std6ranges3__45__cpo9iter_moveE
	.align		8
        /*0058*/ 	.dword	_ZN40_INTERNAL_5174611b_4_k_cu_ba5296ef_133074cute7productE
	.align		8
        /*0060*/ 	.dword	_ZN40_INTERNAL_5174611b_4_k_cu_ba5296ef_133074cute1_E
	.align		8
        /*0068*/ 	.dword	$str$22
	.align		8
        /*0070*/ 	.dword	$str$23


//--------------------- .text._ZN7cutlass13device_kernelINS_4gemm6kernel13GemmUniversalIN4cute5tupleIJiiiiEEENS1_10collective13CollectiveMmaINS1_34MainloopSm90TmaGmmaWarpSpecializedILi3ENS5_IJNS4_1CILi2EEENSA_ILi1EEESC_EEENS1_32KernelTmaWarpSpecializedPingpongEEENS5_IJNSA_ILi64EEESG_NSA_ILi256EEEEEENS_10bfloat16_tENS5_IJlSC_lEEESJ_SK_NS4_8TiledMMAINS4_8MMA_AtomIJNS4_4SM904GMMA27MMA_64x64x16_F32BF16BF16_SSILNSO_5MajorE0ELSQ_0ELNSO_7ScaleInE1ELSR_1EEEEEENS4_6LayoutINS5_IJSC_SC_SC_EEENS5_IJNSA_ILi0EEESW_SW_EEEEENS5_IJNS4_10UnderscoreESZ_SZ_EEEEENS4_13SM90_TMA_LOADENS4_14ComposedLayoutINS4_7SwizzleILi3ELi4ELi3EEENS4_18smem_ptr_flag_bitsILi16EEENSU_INS5_IJNSA_ILi8EEESG_EEENS5_IJSG_SC_EEEEEEEvNS4_8identityENS4_23SM90_TMA_LOAD_MULTICASTES1C_vS1D_EENS_8epilogue10collective6detail29Sm90TmaWarpSpecializedAdapterINS1H_15DefaultEpilogueISJ_SK_SK_NS1G_6thread17LinearCombinationISJ_Li1EffLNS1L_9ScaleType4KindE0ELNS_15FloatRoundStyleE2ESJ_EENS1_15EpilogueDefaultEEEEEvvEEEEvNT_6ParamsE --------------------------
	.section	.text._ZN7cutlass13device_kernelINS_4gemm6kernel13GemmUniversalIN4cute5tupleIJiiiiEEENS1_10collective13CollectiveMmaINS1_34MainloopSm90TmaGmmaWarpSpecializedILi3ENS5_IJNS4_1CILi2EEENSA_ILi1EEESC_EEENS1_32KernelTmaWarpSpecializedPingpongEEENS5_IJNSA_ILi64EEESG_NSA_ILi256EEEEEENS_10bfloat16_tENS5_IJlSC_lEEESJ_SK_NS4_8TiledMMAINS4_8MMA_AtomIJNS4_4SM904GMMA27MMA_64x64x16_F32BF16BF16_SSILNSO_5MajorE0ELSQ_0ELNSO_7ScaleInE1ELSR_1EEEEEENS4_6LayoutINS5_IJSC_SC_SC_EEENS5_IJNSA_ILi0EEESW_SW_EEEEENS5_IJNS4_10UnderscoreESZ_SZ_EEEEENS4_13SM90_TMA_LOADENS4_14ComposedLayoutINS4_7SwizzleILi3ELi4ELi3EEENS4_18smem_ptr_flag_bitsILi16EEENSU_INS5_IJNSA_ILi8EEESG_EEENS5_IJSG_SC_EEEEEEEvNS4_8identityENS4_23SM90_TMA_LOAD_MULTICASTES1C_vS1D_EENS_8epilogue10collective6detail29Sm90TmaWarpSpecializedAdapterINS1H_15DefaultEpilogueISJ_SK_SK_NS1G_6thread17LinearCombinationISJ_Li1EffLNS1L_9ScaleType4KindE0ELNS_15FloatRoundStyleE2ESJ_EENS1_15EpilogueDefaultEEEEEvvEEEEvNT_6ParamsE,"ax",@progbits
	.align	128
.text._ZN7cutlass13device_kernelINS_4gemm6kernel13GemmUniversalIN4cute5tupleIJiiiiEEENS1_10collective13CollectiveMmaINS1_34MainloopSm90TmaGmmaWarpSpecializedILi3ENS5_IJNS4_1CILi2EEENSA_ILi1EEESC_EEENS1_32KernelTmaWarpSpecializedPingpongEEENS5_IJNSA_ILi64EEESG_NSA_ILi256EEEEEENS_10bfloat16_tENS5_IJlSC_lEEESJ_SK_NS4_8TiledMMAINS4_8MMA_AtomIJNS4_4SM904GMMA27MMA_64x64x16_F32BF16BF16_SSILNSO_5MajorE0ELSQ_0ELNSO_7ScaleInE1ELSR_1EEEEEENS4_6LayoutINS5_IJSC_SC_SC_EEENS5_IJNSA_ILi0EEESW_SW_EEEEENS5_IJNS4_10UnderscoreESZ_SZ_EEEEENS4_13SM90_TMA_LOADENS4_14ComposedLayoutINS4_7SwizzleILi3ELi4ELi3EEENS4_18smem_ptr_flag_bitsILi16EEENSU_INS5_IJNSA_ILi8EEESG_EEENS5_IJSG_SC_EEEEEEEvNS4_8identityENS4_23SM90_TMA_LOAD_MULTICASTES1C_vS1D_EENS_8epilogue10collective6detail29Sm90TmaWarpSpecializedAdapterINS1H_15DefaultEpilogueISJ_SK_SK_NS1G_6thread17LinearCombinationISJ_Li1EffLNS1L_9ScaleType4KindE0ELNS_15FloatRoundStyleE2ESJ_EENS1_15EpilogueDefaultEEEEEvvEEEEvNT_6ParamsE:
        .type           _ZN7cutlass13device_kernelINS_4gemm6kernel13GemmUniversalIN4cute5tupleIJiiiiEEENS1_10collective13CollectiveMmaINS1_34MainloopSm90TmaGmmaWarpSpecializedILi3ENS5_IJNS4_1CILi2EEENSA_ILi1EEESC_EEENS1_32KernelTmaWarpSpecializedPingpongEEENS5_IJNSA_ILi64EEESG_NSA_ILi256EEEEEENS_10bfloat16_tENS5_IJlSC_lEEESJ_SK_NS4_8TiledMMAINS4_8MMA_AtomIJNS4_4SM904GMMA27MMA_64x64x16_F32BF16BF16_SSILNSO_5MajorE0ELSQ_0ELNSO_7ScaleInE1ELSR_1EEEEEENS4_6LayoutINS5_IJSC_SC_SC_EEENS5_IJNSA_ILi0EEESW_SW_EEEEENS5_IJNS4_10UnderscoreESZ_SZ_EEEEENS4_13SM90_TMA_LOADENS4_14ComposedLayoutINS4_7SwizzleILi3ELi4ELi3EEENS4_18smem_ptr_flag_bitsILi16EEENSU_INS5_IJNSA_ILi8EEESG_EEENS5_IJSG_SC_EEEEEEEvNS4_8identityENS4_23SM90_TMA_LOAD_MULTICASTES1C_vS1D_EENS_8epilogue10collective6detail29Sm90TmaWarpSpecializedAdapterINS1H_15DefaultEpilogueISJ_SK_SK_NS1G_6thread17LinearCombinationISJ_Li1EffLNS1L_9ScaleType4KindE0ELNS_15FloatRoundStyleE2ESJ_EENS1_15EpilogueDefaultEEEEEvvEEEEvNT_6ParamsE,@function
        .size           _ZN7cutlass13device_kernelINS_4gemm6kernel13GemmUniversalIN4cute5tupleIJiiiiEEENS1_10collective13CollectiveMmaINS1_34MainloopSm90TmaGmmaWarpSpecializedILi3ENS5_IJNS4_1CILi2EEENSA_ILi1EEESC_EEENS1_32KernelTmaWarpSpecializedPingpongEEENS5_IJNSA_ILi64EEESG_NSA_ILi256EEEEEENS_10bfloat16_tENS5_IJlSC_lEEESJ_SK_NS4_8TiledMMAINS4_8MMA_AtomIJNS4_4SM904GMMA27MMA_64x64x16_F32BF16BF16_SSILNSO_5MajorE0ELSQ_0ELNSO_7ScaleInE1ELSR_1EEEEEENS4_6LayoutINS5_IJSC_SC_SC_EEENS5_IJNSA_ILi0EEESW_SW_EEEEENS5_IJNS4_10UnderscoreESZ_SZ_EEEEENS4_13SM90_TMA_LOADENS4_14ComposedLayoutINS4_7SwizzleILi3ELi4ELi3EEENS4_18smem_ptr_flag_bitsILi16EEENSU_INS5_IJNSA_ILi8EEESG_EEENS5_IJSG_SC_EEEEEEEvNS4_8identityENS4_23SM90_TMA_LOAD_MULTICASTES1C_vS1D_EENS_8epilogue10collective6detail29Sm90TmaWarpSpecializedAdapterINS1H_15DefaultEpilogueISJ_SK_SK_NS1G_6thread17LinearCombinationISJ_Li1EffLNS1L_9ScaleType4KindE0ELNS_15FloatRoundStyleE2ESJ_EENS1_15EpilogueDefaultEEEEEvvEEEEvNT_6ParamsE,(.L_x_135 - _ZN7cutlass13device_kernelINS_4gemm6kernel13GemmUniversalIN4cute5tupleIJiiiiEEENS1_10collective13CollectiveMmaINS1_34MainloopSm90TmaGmmaWarpSpecializedILi3ENS5_IJNS4_1CILi2EEENSA_ILi1EEESC_EEENS1_32KernelTmaWarpSpecializedPingpongEEENS5_IJNSA_ILi64EEESG_NSA_ILi256EEEEEENS_10bfloat16_tENS5_IJlSC_lEEESJ_SK_NS4_8TiledMMAINS4_8MMA_AtomIJNS4_4SM904GMMA27MMA_64x64x16_F32BF16BF16_SSILNSO_5MajorE0ELSQ_0ELNSO_7ScaleInE1ELSR_1EEEEEENS4_6LayoutINS5_IJSC_SC_SC_EEENS5_IJNSA_ILi0EEESW_SW_EEEEENS5_IJNS4_10UnderscoreESZ_SZ_EEEEENS4_13SM90_TMA_LOADENS4_14ComposedLayoutINS4_7SwizzleILi3ELi4ELi3EEENS4_18smem_ptr_flag_bitsILi16EEENSU_INS5_IJNSA_ILi8EEESG_EEENS5_IJSG_SC_EEEEEEEvNS4_8identityENS4_23SM90_TMA_LOAD_MULTICASTES1C_vS1D_EENS_8epilogue10collective6detail29Sm90TmaWarpSpecializedAdapterINS1H_15DefaultEpilogueISJ_SK_SK_NS1G_6thread17LinearCombinationISJ_Li1EffLNS1L_9ScaleType4KindE0ELNS_15FloatRoundStyleE2ESJ_EENS1_15EpilogueDefaultEEEEEvvEEEEvNT_6ParamsE)
        .other          _ZN7cutlass13device_kernelINS_4gemm6kernel13GemmUniversalIN4cute5tupleIJiiiiEEENS1_10collective13CollectiveMmaINS1_34MainloopSm90TmaGmmaWarpSpecializedILi3ENS5_IJNS4_1CILi2EEENSA_ILi1EEESC_EEENS1_32KernelTmaWarpSpecializedPingpongEEENS5_IJNSA_ILi64EEESG_NSA_ILi256EEEEEENS_10bfloat16_tENS5_IJlSC_lEEESJ_SK_NS4_8TiledMMAINS4_8MMA_AtomIJNS4_4SM904GMMA27MMA_64x64x16_F32BF16BF16_SSILNSO_5MajorE0ELSQ_0ELNSO_7ScaleInE1ELSR_1EEEEEENS4_6LayoutINS5_IJSC_SC_SC_EEENS5_IJNSA_ILi0EEESW_SW_EEEEENS5_IJNS4_10UnderscoreESZ_SZ_EEEEENS4_13SM90_TMA_LOADENS4_14ComposedLayoutINS4_7SwizzleILi3ELi4ELi3EEENS4_18smem_ptr_flag_bitsILi16EEENSU_INS5_IJNSA_ILi8EEESG_EEENS5_IJSG_SC_EEEEEEEvNS4_8identityENS4_23SM90_TMA_LOAD_MULTICASTES1C_vS1D_EENS_8epilogue10collective6detail29Sm90TmaWarpSpecializedAdapterINS1H_15DefaultEpilogueISJ_SK_SK_NS1G_6thread17LinearCombinationISJ_Li1EffLNS1L_9ScaleType4KindE0ELNS_15FloatRoundStyleE2ESJ_EENS1_15EpilogueDefaultEEEEEvvEEEEvNT_6ParamsE,@"STO_CUDA_ENTRY STV_DEFAULT"
_ZN7cutlass13device_kernelINS_4gemm6kernel13GemmUniversalIN4cute5tupleIJiiiiEEENS1_10collective13CollectiveMmaINS1_34MainloopSm90TmaGmmaWarpSpecializedILi3ENS5_IJNS4_1CILi2EEENSA_ILi1EEESC_EEENS1_32KernelTmaWarpSpecializedPingpongEEENS5_IJNSA_ILi64EEESG_NSA_ILi256EEEEEENS_10bfloat16_tENS5_IJlSC_lEEESJ_SK_NS4_8TiledMMAINS4_8MMA_AtomIJNS4_4SM904GMMA27MMA_64x64x16_F32BF16BF16_SSILNSO_5MajorE0ELSQ_0ELNSO_7ScaleInE1ELSR_1EEEEEENS4_6LayoutINS5_IJSC_SC_SC_EEENS5_IJNSA_ILi0EEESW_SW_EEEEENS5_IJNS4_10UnderscoreESZ_SZ_EEEEENS4_13SM90_TMA_LOADENS4_14ComposedLayoutINS4_7SwizzleILi3ELi4ELi3EEENS4_18smem_ptr_flag_bitsILi16EEENSU_INS5_IJNSA_ILi8EEESG_EEENS5_IJSG_SC_EEEEEEEvNS4_8identityENS4_23SM90_TMA_LOAD_MULTICASTES1C_vS1D_EENS_8epilogue10collective6detail29Sm90TmaWarpSpecializedAdapterINS1H_15DefaultEpilogueISJ_SK_SK_NS1G_6thread17LinearCombinationISJ_Li1EffLNS1L_9ScaleType4KindE0ELNS_15FloatRoundStyleE2ESJ_EENS1_15EpilogueDefaultEEEEEvvEEEEvNT_6ParamsE:
[----:B------:R-:W0:Y:S02]  /*0000*/  LDC R1, c[0x0][0x28] ;  /* 0x00000a00ff017b82 */ /* 0x000e240000000800 */
[----:B0-----:R-:W-:Y:S01]  /*0010*/  VIADD R1, R1, 0xfffffff8 ;  /* 0xfffffff801017836 */ /* 0x001fe20000000000 */
[----:B------:R-:W0:Y:S01]  /*0020*/  S2R R4, SR_TID.X ;  /* 0x0000000000047919 */ /* 0x000e220000002100 */
[----:B------:R-:W-:Y:S01]  /*0030*/  ELECT P0, URZ, PT ;  /* 0x00000000003f782f */ /* 0x000fe20003800000 */
[----:B------:R-:W-:Y:S01]  /*0040*/  BSSY B0, `(.L_x_0) ;  /* 0x000000f000007945 */ /* 0x000fe20003800000 */
[--C-:B0-----:R-:W-:Y:S02]  /*0050*/  SHF.R.U32.HI R0, RZ, 0x5, R4.reuse ;  /* 0x00000005ff007819 */ /* 0x101fe40000011604 */
[----:B------:R-:W-:-:S03]  /*0060*/  SHF.R.U32.HI R7, RZ, 0x7, R4 ;  /* 0x00000007ff077819 */ /* 0x000fc60000011604 */
[----:B------:R-:W0:Y:S04]  /*0070*/  SHFL.IDX PT, R2, R0, RZ, 0x1f ;  /* 0x00001fff00027589 */ /* 0x000e2800000e0000 */
[----:B------:R1:W2:Y:S01]  /*0080*/  SHFL.IDX PT, R10, R7, RZ, 0x1f ;  /* 0x00001fff070a7589 */ /* 0x0002a200000e0000 */
[----:B0-----:R-:W-:-:S13]  /*0090*/  ISETP.NE.OR P0, PT, R2, RZ, !P0 ;  /* 0x000000ff0200720c */ /* 0x001fda0004705670 */
[----:B-12---:R-:W-:Y:S05]  /*00a0*/  @P0 BRA `(.L_x_1) ;  /* 0x0000000000200947 */ /* 0x006fea0003800000 */
[----:B------:R-:W-:Y:S02]  /*00b0*/  ULDC.64 UR4, c[0x0][0x198] ;  /* 0x0000660000047ab9 */ /* 0x000fe40000000a00 */
[----:B------:R-:W-:Y:S02]  /*00c0*/  UIADD3 UR6, UP0, UR4, 0xf0, URZ ;  /* 0x000000f004067890 */ /* 0x000fe4000ff1e03f */
[----:B------:R-:W-:Y:S02]  /*00d0*/  UIADD3 UR4, UP1, UR4, 0x1f0, URZ ;  /* 0x000001f004047890 */ /* 0x000fe4000ff3e03f */
[----:B------:R-:W-:Y:S02]  /*00e0*/  UIADD3.X UR7, URZ, UR5, URZ, UP0, !UPT ;  /* 0x000000053f077290 */ /* 0x000fe400087fe43f */
[----:B------:R-:W-:-:S07]  /*00f0*/  UIADD3.X UR5, URZ, UR5, URZ, UP1, !UPT ;  /* 0x000000053f057290 */ /* 0x000fce0008ffe43f */
[----:B------:R0:W-:Y:S02]  /*0100*/  UTMACCTL.PF [UR6] ;  /* 0x00000000060079b9 */ /* 0x0001e40008040000 */
[----:B------:R0:W-:Y:S02]  /*0110*/  UTMACCTL.PF [UR4] ;  /* 0x00000000040079b9 */ /* 0x0001e40008040000 */
[----:B0-----:R-:W-:Y:S01]  /*0120*/  NOP ;  /* 0x0000000000007918 */ /* 0x001fe20000000000 */
.L_x_1:
[----:B------:R-:W-:Y:S05]  /*0130*/  BSYNC B0 ;  /* 0x0000000000007941 */ /* 0x000fea0003800000 */
.L_x_0:
[----:B------:R-:W0:Y:S02]  /*0140*/  SHFL.IDX PT, R9, R0, RZ, 0x1f ;  /* 0x00001fff00097589 */ /* 0x000e2400000e0000 */
[----:B0-----:R-:W-:-:S13]  /*0150*/  ISETP.NE.AND P0, PT, R9, RZ, PT ;  /* 0x000000ff0900720c */ /* 0x001fda0003f05270 */
[----:B------:R-:W-:Y:S05]  /*0160*/  @P0 BRA `(.L_x_2) ;  /* 0x0000000000500947 */ /* 0x000fea0003800000 */
[----:B------:R-:W0:Y:S01]  /*0170*/  S2UR UR8, SR_CgaCtaId ;  /* 0x00000000000879c3 */ /* 0x000e220000008800 */
[----:B------:R-:W-:Y:S01]  /*0180*/  UMOV UR4, 0x400 ;  /* 0x0000040000047882 */ /* 0x000fe20000000000 */
[----:B------:R-:W-:Y:S01]  /*0190*/  UMOV UR5, 0x1 ;  /* 0x0000000100057882 */ /* 0x000fe20000000000 */
[----:B------:R-:W-:Y:S01]  /*01a0*/  UMOV UR6, 0x2 ;  /* 0x0000000200067882 */ /* 0x000fe20000000000 */
[----:B------:R-:W-:Y:S01]  /*01b0*/  ELECT P0, URZ, PT ;  /* 0x00000000003f782f */ /* 0x000fe20003800000 */
[----:B------:R-:W-:-:S04]  /*01c0*/  UIADD3 UR6, -UR6, 0x100000, URZ ;  /* 0x0010000006067890 */ /* 0x000fc8000fffe13f */
[----:B------:R-:W-:Y:S02]  /*01d0*/  USHF.L.U32 UR7, UR6, 0xb, URZ ;  /* 0x0000000b06077899 */ /* 0x000fe4000800063f */
[----:B------:R-:W-:Y:S02]  /*01e0*/  USHF.L.U32 UR6, UR6, 0x1, URZ ;  /* 0x0000000106067899 */ /* 0x000fe4000800063f */
[----:B0-----:R-:W-:Y:S02]  /*01f0*/  ULEA UR8, UR8, UR4, 0x18 ;  /* 0x0000000408087291 */ /* 0x001fe4000f8ec03f */
[----:B------:R-:W-:-:S04]  /*0200*/  UIADD3 UR4, -UR5, 0x100000, URZ ;  /* 0x0010000005047890 */ /* 0x000fc8000fffe13f */
[----:B------:R-:W-:Y:S02]  /*0210*/  USHF.L.U32 UR5, UR4, 0xb, URZ ;  /* 0x0000000b04057899 */ /* 0x000fe4000800063f */
[----:B------:R-:W-:Y:S01]  /*0220*/  USHF.L.U32 UR4, UR4, 0x1, URZ ;  /* 0x0000000104047899 */ /* 0x000fe2000800063f */
[----:B------:R-:W0:Y:S11]  /*0230*/  FENCE.VIEW.ASYNC.S ;  /* 0x00000000000073c6 */ /* 0x000e360000000000 */
[----:B0-----:R0:W1:Y:S01]  /*0240*/  SYNCS.EXCH.64 URZ, [UR8], UR4 ;  /* 0x00000004083f75b2 */ /* 0x0010620008000100 */
[----:B------:R0:W2:Y:S01]  /*0250*/  SYNCS.EXCH.64 URZ, [UR8+0x18], UR6 ;  /* 0x00001806083f75b2 */ /* 0x0000a20008000100 */
[----:B------:R0:W3:Y:S01]  /*0260*/  SYNCS.EXCH.64 URZ, [UR8+0x8], UR4 ;  /* 0x00000804083f75b2 */ /* 0x0000e20008000100 */
[----:B------:R0:W4:Y:S01]  /*0270*/  SYNCS.EXCH.64 URZ, [UR8+0x20], UR6 ;  /* 0x00002006083f75b2 */ /* 0x0001220008000100 */
[----:B------:R0:W0:Y:S01]  /*0280*/  SYNCS.EXCH.64 URZ, [UR8+0x10], UR4 ;  /* 0x00001004083f75b2 */ /* 0x0000220008000100 */
[----:B------:R0:W0:Y:S01]  /*0290*/  SYNCS.EXCH.64 URZ, [UR8+0x28], UR6 ;  /* 0x00002806083f75b2 */ /* 0x0000220008000100 */
[----:B------:R-:W-:Y:S01]  /*02a0*/  NOP ;  /* 0x0000000000007918 */ /* 0x000fe20000000000 */
.L_x_2:
[----:B------:R-:W5:Y:S01]  /*02b0*/  SHFL.IDX PT, R12, R0, RZ, 0x1f ;  /* 0x00001fff000c7589 */ /* 0x000f6200000e0000 */
[----:B------:R-:W1:Y:S01]  /*02c0*/  S2UR UR12, SR_CTAID.X ;  /* 0x00000000000c79c3 */ /* 0x000e620000002500 */
[----:B------:R-:W-:Y:S02]  /*02d0*/  SHF.R.S32.HI R3, RZ, 0x1f, R4 ;  /* 0x0000001fff037819 */ /* 0x000fe40000011404 */
[----:B------:R-:W-:Y:S01]  /*02e0*/  ELECT P0, URZ, PT ;  /* 0x00000000003f782f */ /* 0x000fe20003800000 */
[----:B------:R-:W2:Y:S01]  /*02f0*/  SHFL.IDX PT, R11, R0, RZ, 0x1f ;  /* 0x00001fff000b7589 */ /* 0x000ea200000e0000 */
[----:B0-----:R-:W-:Y:S01]  /*0300*/  ULDC UR4, c[0x0][0x150] ;  /* 0x0000540000047ab9 */ /* 0x001fe20000000800 */
[----:B------:R-:W-:Y:S02]  /*0310*/  LEA.HI R3, R3, R4, RZ, 0x7 ;  /* 0x0000000403037211 */ /* 0x000fe400078f38ff */
[----:B------:R-:W-:Y:S01]  /*0320*/  ELECT P1, URZ, PT ;  /* 0x00000000003f782f */ /* 0x000fe20003820000 */
[----:B------:R-:W0:Y:S01]  /*0330*/  S2R R6, SR_CTAID.Y ;  /* 0x0000000000067919 */ /* 0x000e220000002600 */
[----:B------:R-:W3:Y:S01]  /*0340*/  LDC R14, c[0x0][0x144] ;  /* 0x00005100ff0e7b82 */ /* 0x000ee20000000800 */
[----:B------:R-:W-:Y:S01]  /*0350*/  LOP3.LUT R3, R3, 0xffffff80, RZ, 0xc0, !PT ;  /* 0xffffff8003037812 */ /* 0x000fe200078ec0ff */
[----:B------:R-:W-:Y:S01]  /*0360*/  UMOV UR11, 0x80 ;  /* 0x00000080000b7882 */ /* 0x000fe20000000000 */
[----:B------:R-:W4:Y:S01]  /*0370*/  SHFL.IDX PT, R16, R7, RZ, 0x1f ;  /* 0x00001fff07107589 */ /* 0x000f2200000e0000 */
[----:B------:R-:W-:Y:S01]  /*0380*/  NOP ;  /* 0x0000000000007918 */ /* 0x000fe20000000000 */
[----:B------:R-:W-:Y:S01]  /*0390*/  NOP ;  /* 0x0000000000007918 */ /* 0x000fe20000000000 */
[----:B------:R-:W-:Y:S01]  /*03a0*/  IMAD.IADD R5, R4, 0x1, -R3 ;  /* 0x0000000104057824 */ /* 0x000fe200078e0a03 */
[C---:B------:R-:W-:Y:S01]  /*03b0*/  ISETP.NE.AND P4, PT, R10.reuse, RZ, PT ;  /* 0x000000ff0a00720c */ /* 0x040fe20003f85270 */
[----:B------:R-:W4:Y:S01]  /*03c0*/  LDC R15, c[0x0][0x140] ;  /* 0x00005000ff0f7b82 */ /* 0x000f220000000800 */
[----:B------:R-:W-:-:S02]  /*03d0*/  VIADD R36, R10, 0xffffffff ;  /* 0xffffffff0a247836 */ /* 0x000fc40000000000 */
[----:B------:R-:W-:Y:S01]  /*03e0*/  SHF.R.S32.HI R8, RZ, 0x1f, R5 ;  /* 0x0000001fff087819 */ /* 0x000fe20000011405 */
[----:B------:R-:W-:Y:S02]  /*03f0*/  IMAD.MOV.U32 R57, RZ, RZ, 0x1 ;  /* 0x00000001ff397424 */ /* 0x000fe400078e00ff */
[----:B------:R-:W-:Y:S02]  /*0400*/  ISETP.GE.U32.AND P6, PT, R36, 0x2, PT ;  /* 0x000000022400780c */ /* 0x000fe40003fc6070 */
[----:B-----5:R-:W-:Y:S01]  /*0410*/  ISETP.NE.OR P0, PT, R12, RZ, !P0 ;  /* 0x000000ff0c00720c */ /* 0x020fe20004705670 */
[----:B------:R-:W5:Y:S01]  /*0420*/  LDC R25, c[0x0][0x148] ;  /* 0x00005200ff197b82 */ /* 0x000f620000000800 */
[----:B-1----:R-:W-:Y:S02]  /*0430*/  I2FP.F32.U32 R12, UR12 ;  /* 0x0000000c000c7c45 */ /* 0x002fe40008201000 */
[----:B------:R-:W-:Y:S02]  /*0440*/  LEA.HI R3, R8, R5, RZ, 0x3 ;  /* 0x0000000508037211 */ /* 0x000fe400078f18ff */
[----:B--2---:R-:W-:Y:S01]  /*0450*/  ISETP.NE.OR P1, PT, R11, RZ, !P1 ;  /* 0x000000ff0b00720c */ /* 0x004fe20004f25670 */
[----:B------:R-:W-:Y:S01]  /*0460*/  FMUL R13, R12, UR4 ;  /* 0x000000040c0d7c20 */ /* 0x000fe20008400000 */
[--C-:B------:R-:W-:Y:S01]  /*0470*/  SHF.R.S32.HI R0, RZ, 0x3, R3.reuse ;  /* 0x00000003ff007819 */ /* 0x100fe20000011403 */
[----:B------:R-:W-:Y:S01]  /*0480*/  ULDC UR4, c[0x0][0x154] ;  /* 0x0000550000047ab9 */ /* 0x000fe20000000800 */
[----:B------:R-:W-:-:S02]  /*0490*/  SHF.R.S32.HI R3, RZ, 0x1f, R3 ;  /* 0x0000001fff037819 */ /* 0x000fc40000011403 */
[----:B------:R-:W-:Y:S01]  /*04a0*/  SHF.R.S32.HI R12, RZ, 0x1f, R9 ;  /* 0x0000001fff0c7819 */ /* 0x000fe20000011409 */
[----:B------:R-:W1:Y:S01]  /*04b0*/  F2I.U32.TRUNC.NTZ R13, R13 ;  /* 0x0000000d000d7305 */ /* 0x000e62000020f000 */
[----:B------:R-:W-:Y:S01]  /*04c0*/  LEA.HI R11, R3, R0, RZ, 0x2 ;  /* 0x00000000030b7211 */ /* 0x000fe200078f10ff */
[----:B------:R-:W-:Y:S01]  /*04d0*/  VOTEU.ALL UP1, P0 ;  /* 0x00000000003f7886 */ /* 0x000fe20000020000 */
[----:B------:R-:W-:Y:S01]  /*04e0*/  LEA.HI R12, R12, R9, RZ, 0x2 ;  /* 0x000000090c0c7211 */ /* 0x000fe200078f10ff */
[----:B------:R-:W-:Y:S01]  /*04f0*/  VOTEU.ALL UP0, P0 ;  /* 0x00000000003f7886 */ /* 0x000fe20000000000 */
[----:B------:R-:W-:Y:S01]  /*0500*/  SHF.R.S32.HI R3, RZ, 0x1f, R2 ;  /* 0x0000001fff037819 */ /* 0x000fe20000011402 */
[----:B------:R-:W-:Y:S01]  /*0510*/  VOTEU.ALL UP2, P1 ;  /* 0x00000000003f7886 */ /* 0x000fe20000840000 */
[----:B------:R-:W-:Y:S01]  /*0520*/  LOP3.LUT R11, R11, 0xfffffffc, RZ, 0xc0, !PT ;  /* 0xfffffffc0b0b7812 */ /* 0x000fe200078ec0ff */
[----:B------:R-:W2:Y:S01]  /*0530*/  @!UP1 S2UR UR7, SR_CgaCtaId ;  /* 0x00000000000799c3 */ /* 0x000ea20000008800 */
[----:B------:R-:W-:Y:S01]  /*0540*/  LOP3.LUT R12, R12, 0x3ffffffc, RZ, 0xc0, !PT ;  /* 0x3ffffffc0c0c7812 */ /* 0x000fe200078ec0ff */
[----:B------:R-:W-:Y:S01]  /*0550*/  @!UP1 UMOV UR6, 0x400 ;  /* 0x0000040000069882 */ /* 0x000fe20000000000 */
[----:B------:R-:W-:Y:S01]  /*0560*/  LEA.HI R3, R3, R2, RZ, 0x2 ;  /* 0x0000000203037211 */ /* 0x000fe200078f10ff */
[----:B------:R-:W-:Y:S01]  /*0570*/  IMAD.IADD R11, R0, 0x1, -R11 ;  /* 0x00000001000b7824 */ /* 0x000fe200078e0a0b */
[----:B------:R-:W-:Y:S01]  /*0580*/  @!UP2 UMOV UR9, 0x400 ;  /* 0x000004000009a882 */ /* 0x000fe20000000000 */
[----:B------:R-:W-:Y:S01]  /*0590*/  IMAD.IADD R12, R9, 0x1, -R12 ;  /* 0x00000001090c7824 */ /* 0x000fe200078e0a0c */
[----:B------:R-:W-:Y:S01]  /*05a0*/  LOP3.LUT R3, R3, 0xfffffffc, RZ, 0xc0, !PT ;  /* 0xfffffffc03037812 */ /* 0x000fe200078ec0ff */
[----:B------:R-:W5:Y:S01]  /*05b0*/  @!UP2 S2UR UR10, SR_CgaCtaId ;  /* 0x00000000000aa9c3 */ /* 0x000f620000008800 */
[----:B-1----:R-:W-:Y:S01]  /*05c0*/  IMAD.MOV R13, RZ, RZ, -R13 ;  /* 0x000000ffff0d7224 */ /* 0x002fe200078e0a0d */
[----:B------:R-:W-:Y:S01]  /*05d0*/  VOTEU.ALL UP3, P1 ;  /* 0x00000000003f7886 */ /* 0x000fe20000860000 */
[----:B------:R-:W-:Y:S01]  /*05e0*/  IMAD R11, R12, 0x4, R11 ;  /* 0x000000040c0b7824 */ /* 0x000fe200078e020b */
[----:B------:R-:W-:Y:S01]  /*05f0*/  VOTEU.ALL UP4, P1 ;  /* 0x00000000003f7886 */ /* 0x000fe20000880000 */
[----:B------:R-:W-:Y:S01]  /*0600*/  IMAD.IADD R9, R2, 0x1, -R3 ;  /* 0x0000000102097824 */ /* 0x000fe200078e0a03 */
[----:B0-----:R-:W-:Y:S01]  /*0610*/  I2FP.F32.U32 R2, R6 ;  /* 0x0000000600027245 */ /* 0x001fe20000201000 */
[----:B---3--:R-:W-:Y:S01]  /*0620*/  IMAD R21, R14, R13, UR12 ;  /* 0x0000000c0e157e24 */ /* 0x008fe2000f8e020d */
[C---:B------:R-:W-:Y:S01]  /*0630*/  LEA.HI R0, R11.reuse, R11, RZ, 0x1 ;  /* 0x0000000b0b007211 */ /* 0x040fe200078f08ff */
[C---:B------:R-:W-:Y:S01]  /*0640*/  IMAD.SHL.U32 R56, R11.reuse, 0x4, RZ ;  /* 0x000000040b387824 */ /* 0x040fe200078e00ff */
[----:B------:R-:W-:Y:S01]  /*0650*/  VOTEU.ALL UP5, P1 ;  /* 0x00000000003f7886 */ /* 0x000fe200008a0000 */
[----:B------:R-:W-:Y:S01]  /*0660*/  FMUL R2, R2, UR4 ;  /* 0x0000000402027c20 */ /* 0x000fe20008400000 */
[----:B------:R-:W-:Y:S01]  /*0670*/  LOP3.LUT R0, R0, 0xfffffffe, RZ, 0xc0, !PT ;  /* 0xfffffffe00007812 */ /* 0x000fe200078ec0ff */
[----:B------:R-:W-:Y:S01]  /*0680*/  UMOV UR4, 0x20 ;  /* 0x0000002000047882 */ /* 0x000fe20000000000 */
[----:B------:R-:W-:Y:S01]  /*0690*/  LOP3.LUT R56, R11, 0xc, R56, 0x78, !PT ;  /* 0x0000000c0b387812 */ /* 0x000fe200078e7838 */
[----:B------:R-:W-:-:S04]  /*06a0*/  @!UP1 UIADD3 UR4, -UR4, 0x100000, URZ ;  /* 0x0010000004049890 */ /* 0x000fc8000fffe13f */
[----:B------:R-:W-:Y:S02]  /*06b0*/  @!UP1 USHF.L.U32 UR5, UR4, 0xb, URZ ;  /* 0x0000000b04059899 */ /* 0x000fe4000800063f */
[----:B------:R-:W-:Y:S01]  /*06c0*/  @!UP1 USHF.L.U32 UR4, UR4, 0x1, URZ ;  /* 0x0000000104049899 */ /* 0x000fe2000800063f */
[----:B----4-:R-:W-:Y:S01]  /*06d0*/  ISETP.EQ.U32.AND P2, PT, R15, 0x1, PT ;  /* 0x000000010f00780c */ /* 0x010fe20003f42070 */
[----:B------:R-:W-:Y:S01]  /*06e0*/  IMAD.IADD R0, R11, 0x1, -R0 ;  /* 0x000000010b007824 */ /* 0x000fe200078e0a00 */
[----:B------:R-:W0:Y:S01]  /*06f0*/  F2I.U32.TRUNC.NTZ R2, R2 ;  /* 0x0000000200027305 */ /* 0x000e22000020f000 */
[----:B--2---:R-:W-:Y:S01]  /*0700*/  @!UP1 ULEA UR8, UR7, UR6, 0x18 ;  /* 0x0000000607089291 */ /* 0x004fe2000f8ec03f */
[----:B------:R-:W-:Y:S01]  /*0710*/  R2UR UR43, R16 ;  /* 0x00000000102b72ca */ /* 0x000fe200000e0000 */
[----:B------:R-:W-:-:S04]  /*0720*/  @!UP2 UIADD3 UR6, -UR11, 0x100000, URZ ;  /* 0x001000000b06a890 */ /* 0x000fc8000fffe13f */
[----:B------:R-:W-:Y:S02]  /*0730*/  @!UP2 USHF.L.U32 UR7, UR6, 0xb, URZ ;  /* 0x0000000b0607a899 */ /* 0x000fe4000800063f */
[----:B------:R-:W-:Y:S01]  /*0740*/  @!UP2 USHF.L.U32 UR6, UR6, 0x1, URZ ;  /* 0x000000010606a899 */ /* 0x000fe2000800063f */
[----:B------:R-:W-:Y:S01]  /*0750*/  ISETP.NE.AND P3, PT, R0, R21, PT ;  /* 0x000000150000720c */ /* 0x000fe20003f65270 */
[----:B------:R-:W-:Y:S01]  /*0760*/  VOTEU.ALL UP1, P0 ;  /* 0x00000000003f7886 */ /* 0x000fe20000020000 */
[----:B-----5:R-:W-:Y:S01]  /*0770*/  @!UP2 ULEA UR9, UR10, UR9, 0x18 ;  /* 0x000000090a09a291 */ /* 0x020fe2000f8ec03f */
[----:B------:R-:W-:Y:S01]  /*0780*/  LOP3.LUT P0, RZ, R5, 0x7, RZ, 0xc0, !PT ;  /* 0x0000000705ff7812 */ /* 0x000fe2000780c0ff */
[----:B------:R-:W-:Y:S01]  /*0790*/  VOTEU.ALL UP2, P1 ;  /* 0x00000000003f7886 */ /* 0x000fe20000840000 */
[----:B------:R-:W-:Y:S02]  /*07a0*/  ISETP.NE.AND P1, PT, R9, 0x3, PT ;  /* 0x000000030900780c */ /* 0x000fe40003f25270 */
[----:B------:R-:W-:-:S02]  /*07b0*/  ISETP.LT.U32.AND P0, PT, R56, 0x2, !P0 ;  /* 0x000000023800780c */ /* 0x000fc40004701070 */
[----:B------:R-:W-:Y:S01]  /*07c0*/  ISETP.EQ.OR P1, PT, R9, RZ, !P1 ;  /* 0x000000ff0900720c */ /* 0x000fe20004f22670 */
[----:B------:R-:W1:Y:S02]  /*07d0*/  FENCE.VIEW.ASYNC.S ;  /* 0x00000000000073c6 */ /* 0x000e640000000000 */
[----:B-1----:R1:W2:Y:S01]  /*07e0*/  @!UP0 SYNCS.EXCH.64 URZ, [UR8+0x60], UR4 ;  /* 0x00006004083f85b2 */ /* 0x0022a20008000100 */
[----:B0-----:R-:W-:Y:S01]  /*07f0*/  IMAD.MOV R20, RZ, RZ, -R2 ;  /* 0x000000ffff147224 */ /* 0x001fe200078e0a02 */
[----:B------:R-:W-:-:S03]  /*0800*/  @P3 LEA.HI R0, R56, R56, RZ, 0x1 ;  /* 0x0000003838003211 */ /* 0x000fc600078f08ff */
[----:B------:R-:W-:Y:S01]  /*0810*/  IMAD R3, R25, R20, R6 ;  /* 0x0000001419037224 */ /* 0x000fe200078e0206 */
[----:B------:R-:W-:Y:S02]  /*0820*/  ISETP.EQ.AND P1, PT, R10, RZ, P1 ;  /* 0x000000ff0a00720c */ /* 0x000fe40000f22270 */
[----:B------:R-:W-:Y:S02]  /*0830*/  @P3 SHF.R.S32.HI R0, RZ, 0x1, R0 ;  /* 0x00000001ff003819 */ /* 0x000fe40000011400 */
[----:B------:R-:W-:Y:S02]  /*0840*/  SEL R23, RZ, 0x1, !P1 ;  /* 0x00000001ff177807 */ /* 0x000fe40004800000 */
[----:B------:R-:W-:Y:S02]  /*0850*/  @P3 ISETP.NE.AND P5, PT, R0, R3, PT ;  /* 0x000000030000320c */ /* 0x000fe40003fa5270 */
[----:B------:R-:W-:Y:S01]  /*0860*/  SEL R0, RZ, 0x1, !P0 ;  /* 0x00000001ff007807 */ /* 0x000fe20004000000 */
[----:B------:R1:W0:Y:S01]  /*0870*/  @!UP1 SYNCS.EXCH.64 URZ, [UR8+0x68], UR4 ;  /* 0x00006804083f95b2 */ /* 0x0002220008000100 */
[----:B------:R-:W-:Y:S01]  /*0880*/  NOP ;  /* 0x0000000000007918 */ /* 0x000fe20000000000 */
[----:B------:R-:W-:-:S02]  /*0890*/  @P3 SEL R57, RZ, 0x1, P5 ;  /* 0x00000001ff393807 */ /* 0x000fc40002800000 */
[----:B------:R-:W-:Y:S02]  /*08a0*/  SEL R23, R23, 0x2, P6 ;  /* 0x0000000217177807 */ /* 0x000fe40003000000 */
[----:B------:R-:W-:Y:S01]  /*08b0*/  LOP3.LUT R57, R57, R0, RZ, 0xc0, !PT ;  /* 0x0000000039397212 */ /* 0x000fe200078ec0ff */
[----:B------:R1:W3:Y:S01]  /*08c0*/  @!UP2 SYNCS.EXCH.64 URZ, [UR9+0x40], UR6 ;  /* 0x00004006093fa5b2 */ /* 0x0002e20008000100 */
[----:B------:R1:W4:Y:S01]  /*08d0*/  @!UP3 SYNCS.EXCH.64 URZ, [UR9+0x48], UR6 ;  /* 0x00004806093fb5b2 */ /* 0x0003220008000100 */
[----:B------:R1:W0:Y:S01]  /*08e0*/  @!UP4 SYNCS.EXCH.64 URZ, [UR9+0x50], UR6 ;  /* 0x00005006093fc5b2 */ /* 0x0002220008000100 */
[----:B------:R1:W0:Y:S01]  /*08f0*/  @!UP5 SYNCS.EXCH.64 URZ, [UR9+0x58], UR6 ;  /* 0x00005806093fd5b2 */ /* 0x0002220008000100 */
[----:B------:R-:W-:Y:S01]  /*0900*/  NOP ;  /* 0x0000000000007918 */ /* 0x000fe20000000000 */
[----:B-12---:R-:W-:Y:S05]  /*0910*/  @!P2 BRA `(.L_x_3) ;  /* 0x000000000008a947 */ /* 0x006fea0003800000 */
[----:B0--34-:R-:W-:Y:S01]  /*0920*/  UCGABAR_ARV ;  /* 0x00000000000079c7 */ /* 0x019fe20008000000 */
[----:B------:R-:W-:Y:S05]  /*0930*/  BRA `(.L_x_4) ;  /* 0x0000000000047947 */ /* 0x000fea0003800000 */
.L_x_3:
[----:B0--34-:R-:W-:Y:S01]  /*0940*/  NOP ;  /* 0x0000000000007918 */ /* 0x019fe20000000000 */
.L_x_4:
[----:B------:R-:W-:Y:S01]  /*0950*/  ULDC.64 UR4, c[0x0][0x598] ;  /* 0x0001660000047ab9 */ /* 0x000fe20000000a00 */
[----:B------:R-:W-:Y:S01]  /*0960*/  ULDC.64 UR48, c[0x0][0x208] ;  /* 0x0000820000307ab9 */ /* 0x000fe20000000a00 */
[----:B------:R-:W-:-:S04]  /*0970*/  ISETP.NE.U32.AND P0, PT, RZ, UR4, PT ;  /* 0x00000004ff007c0c */ /* 0x000fc8000bf05070 */
[----:B------:R-:W-:-:S13]  /*0980*/  ISETP.NE.AND.EX P0, PT, RZ, UR5, PT, P0 ;  /* 0x00000005ff007c0c */ /* 0x000fda000bf05300 */
[----:B------:R-:W-:Y:S05]  /*0990*/  @!P0 BRA `(.L_x_5) ;  /* 0x00000000001c8947 */ /* 0x000fea0003800000 */
[----:B------:R-:W0:Y:S02]  /*09a0*/  LDC.64 R2, c[0x0][0x598] ;  /* 0x00016600ff027b82 */ /* 0x000e240000000a00 */
[----:B0-----:R-:W2:Y:S02]  /*09b0*/  LDG.E.64 R2, desc[UR48][R2.64] ;  /* 0x0000003002027981 */ /* 0x001ea4000c1e1b00 */
[----:B--2---:R-:W-:-:S04]  /*09c0*/  ISETP.NE.U32.AND P0, PT, R2, RZ, PT ;  /* 0x000000ff0200720c */ /* 0x004fc80003f05070 */
[----:B------:R-:W-:-:S13]  /*09d0*/  ISETP.NE.AND.EX P0, PT, R3, RZ, PT, P0 ;  /* 0x000000ff0300720c */ /* 0x000fda0003f05300 */
[----:B------:R-:W-:Y:S05]  /*09e0*/  @!P0 BRA `(.L_x_5) ;  /* 0x0000000000088947 */ /* 0x000fea0003800000 */
[----:B------:R0:W5:Y:S01]  /*09f0*/  LD.E R58, desc[UR48][R2.64] ;  /* 0x00000030023a7980 */ /* 0x000162000c101900 */
[----:B------:R-:W-:Y:S05]  /*0a00*/  BRA `(.L_x_6) ;  /* 0x0000000000247947 */ /* 0x000fea0003800000 */
.L_x_5:
[----:B------:R-:W-:Y:S02]  /*0a10*/  ULDC.64 UR4, c[0x0][0x588] ;  /* 0x0001620000047ab9 */ /* 0x000fe40000000a00 */
[----:B------:R-:W-:-:S04]  /*0a20*/  ISETP.NE.U32.AND P0, PT, RZ, UR4, PT ;  /* 0x00000004ff007c0c */ /* 0x000fc8000bf05070 */
[----:B------:R-:W-:-:S13]  /*0a30*/  ISETP.NE.AND.EX P0, PT, RZ, UR5, PT, P0 ;  /* 0x00000005ff007c0c */ /* 0x000fda000bf05300 */
[----:B------:R-:W-:Y:S05]  /*0a40*/  @!P0 BRA `(.L_x_7) ;  /* 0x00000000000c8947 */ /* 0x000fea0003800000 */
[----:B------:R-:W0:Y:S02]  /*0a50*/  LDC.64 R58, c[0x0][0x588] ;  /* 0x00016200ff3a7b82 */ /* 0x000e240000000a00 */
[----:B0-----:R1:W5:Y:S01]  /*0a60*/  LDG.E R58, desc[UR48][R58.64] ;  /* 0x000000303a3a7981 */ /* 0x001362000c1e1900 */
[----:B------:R-:W-:Y:S05]  /*0a70*/  BRA `(.L_x_6) ;  /* 0x0000000000087947 */ /* 0x000fea0003800000 */
.L_x_7:
[----:B------:R-:W-:Y:S02]  /*0a80*/  ULDC UR4, c[0x0][0x580] ;  /* 0x0001600000047ab9 */ /* 0x000fe40000000800 */
[----:B------:R-:W-:-:S07]  /*0a90*/  IMAD.U32 R58, RZ, RZ, UR4 ;  /* 0x00000004ff3a7e24 */ /* 0x000fce000f8e00ff */
.L_x_6:
[----:B------:R-:W-:Y:S02]  /*0aa0*/  ULDC.64 UR4, c[0x0][0x5a0] ;  /* 0x0001680000047ab9 */ /* 0x000fe40000000a00 */
[----:B------:R-:W-:-:S04]  /*0ab0*/  ISETP.NE.U32.AND P0, PT, RZ, UR4, PT ;  /* 0x00000004ff007c0c */ /* 0x000fc8000bf05070 */
[----:B------:R-:W-:-:S13]  /*0ac0*/  ISETP.NE.AND.EX P0, PT, RZ, UR5, PT, P0 ;  /* 0x00000005ff007c0c */ /* 0x000fda000bf05300 */
[----:B------:R-:W-:Y:S05]  /*0ad0*/  @!P0 BRA `(.L_x_8) ;  /* 0x00000000001c8947 */ /* 0x000fea0003800000 */
[----:B0-----:R-:W0:Y:S02]  /*0ae0*/  LDC.64 R2, c[0x0][0x5a0] ;  /* 0x00016800ff027b82 */ /* 0x001e240000000a00 */
[----:B0-----:R-:W2:Y:S02]  /*0af0*/  LDG.E.64 R2, desc[UR48][R2.64] ;  /* 0x0000003002027981 */ /* 0x001ea4000c1e1b00 */
[----:B--2---:R-:W-:-:S04]  /*0b00*/  ISETP.NE.U32.AND P0, PT, R2, RZ, PT ;  /* 0x000000ff0200720c */ /* 0x004fc80003f05070 */
[----:B------:R-:W-:-:S13]  /*0b10*/  ISETP.NE.AND.EX P0, PT, R3, RZ, PT, P0 ;  /* 0x000000ff0300720c */ /* 0x000fda0003f05300 */
[----:B------:R-:W-:Y:S05]  /*0b20*/  @!P0 BRA `(.L_x_8) ;  /* 0x0000000000088947 */ /* 0x000fea0003800000 */
[----:B-1----:R0:W5:Y:S01]  /*0b30*/  LD.E R59, desc[UR48][R2.64] ;  /* 0x00000030023b7980 */ /* 0x002162000c101900 */
[----:B------:R-:W-:Y:S05]  /*0b40*/  BRA `(.L_x_9) ;  /* 0x0000000000247947 */ /* 0x000fea0003800000 */
.L_x_8:
[----:B------:R-:W-:Y:S02]  /*0b50*/  ULDC.64 UR4, c[0x0][0x590] ;  /* 0x0001640000047ab9 */ /* 0x000fe40000000a00 */
[----:B------:R-:W-:-:S04]  /*0b60*/  ISETP.NE.U32.AND P0, PT, RZ, UR4, PT ;  /* 0x00000004ff007c0c */ /* 0x000fc8000bf05070 */
[----:B------:R-:W-:-:S13]  /*0b70*/  ISETP.NE.AND.EX P0, PT, RZ, UR5, PT, P0 ;  /* 0x00000005ff007c0c */ /* 0x000fda000bf05300 */
[----:B------:R-:W-:Y:S05]  /*0b80*/  @!P0 BRA `(.L_x_10) ;  /* 0x00000000000c8947 */ /* 0x000fea0003800000 */
[----:B0-----:R-:W1:Y:S02]  /*0b90*/  LDC.64 R2, c[0x0][0x590] ;  /* 0x00016400ff027b82 */ /* 0x001e640000000a00 */
[----:B-1----:R1:W5:Y:S01]  /*0ba0*/  LDG.E R59, desc[UR48][R2.64] ;  /* 0x00000030023b7981 */ /* 0x002362000c1e1900 */
[----:B------:R-:W-:Y:S05]  /*0bb0*/  BRA `(.L_x_9) ;  /* 0x0000000000087947 */ /* 0x000fea0003800000 */
.L_x_10:
[----:B------:R-:W-:Y:S02]  /*0bc0*/  ULDC UR4, c[0x0][0x584] ;  /* 0x0001610000047ab9 */ /* 0x000fe40000000800 */
[----:B-1----:R-:W-:-:S07]  /*0bd0*/  IMAD.U32 R59, RZ, RZ, UR4 ;  /* 0x00000004ff3b7e24 */ /* 0x002fce000f8e00ff */
.L_x_9:
[----:B01----:R-:W0:Y:S01]  /*0be0*/  LDC R2, c[0x0][0x65c] ;  /* 0x00019700ff027b82 */ /* 0x003e220000000800 */
[----:B------:R-:W-:Y:S01]  /*0bf0*/  ULDC UR6, c[0x0][0x28c] ;  /* 0x0000a30000067ab9 */ /* 0x000fe20000000800 */
[----:B------:R-:W-:Y:S01]  /*0c00*/  ISETP.NE.AND P0, PT, R10, 0x2, PT ;  /* 0x000000020a00780c */ /* 0x000fe20003f05270 */
[----:B------:R-:W-:Y:S01]  /*0c10*/  UIADD3 UR6, UR6, 0xff, URZ ;  /* 0x000000ff06067890 */ /* 0x000fe2000fffe03f */
[----:B------:R-:W-:Y:S01]  /*0c20*/  IMAD.U32 R10, RZ, RZ, UR12 ;  /* 0x0000000cff0a7e24 */ /* 0x000fe2000f8e00ff */
[----:B------:R-:W-:Y:S01]  /*0c30*/  UMOV UR36, URZ ;  /* 0x0000003f00247c82 */ /* 0x000fe20008000000 */
[----:B------:R-:W-:Y:S01]  /*0c40*/  UMOV UR38, URZ ;  /* 0x0000003f00267c82 */ /* 0x000fe20008000000 */
[----:B------:R-:W-:Y:S01]  /*0c50*/  USHF.R.S32.HI UR7, URZ, 0x1f, UR6 ;  /* 0x0000001f3f077899 */ /* 0x000fe20008011406 */
[----:B------:R-:W-:-:S03]  /*0c60*/  ULDC.64 UR8, c[0x0][0x650] ;  /* 0x0001940000087ab9 */ /* 0x000fc60000000a00 */
[----:B------:R-:W-:-:S04]  /*0c70*/  ULEA.HI UR7, UR7, UR6, URZ, 0x8 ;  /* 0x0000000607077291 */ /* 0x000fc8000f8f403f */
[----:B------:R-:W-:Y:S01]  /*0c80*/  USHF.R.S32.HI UR37, URZ, 0x8, UR7 ;  /* 0x000000083f257899 */ /* 0x000fe20008011407 */
[----:B0-----:R-:W-:-:S13]  /*0c90*/  ISETP.NE.AND P1, PT, R2, 0x1, PT ;  /* 0x000000010200780c */ /* 0x001fda0003f25270 */
[----:B------:R-:W0:Y:S01]  /*0ca0*/  @P1 LDC R17, c[0x0][0x10] ;  /* 0x00000400ff111b82 */ /* 0x000e220000000800 */
[----:B------:R-:W-:Y:S02]  /*0cb0*/  @P1 IMAD.MOV.U32 R7, RZ, RZ, RZ ;  /* 0x000000ffff071224 */ /* 0x000fe400078e00ff */
[----:B------:R-:W-:-:S05]  /*0cc0*/  @P1 IMAD.MOV.U32 R11, RZ, RZ, RZ ;  /* 0x000000ffff0b1224 */ /* 0x000fca00078e00ff */
[----:B------:R-:W1:Y:S01]  /*0cd0*/  @!P1 LDC R3, c[0x0][0xc] ;  /* 0x00000300ff039b82 */ /* 0x000e620000000800 */
[----:B------:R-:W-:Y:S01]  /*0ce0*/  ULDC UR4, c[0x0][0xc] ;  /* 0x0000030000047ab9 */ /* 0x000fe20000000800 */
[----:B------:R-:W-:Y:S02]  /*0cf0*/  ULDC UR5, c[0x0][0x10] ;  /* 0x0000040000057ab9 */ /* 0x000fe40000000800 */
[----:B------:R-:W-:-:S04]  /*0d00*/  UIMAD.WIDE.U32 UR4, UR4, UR5, URZ ;  /* 0x00000005040472a5 */ /* 0x000fc8000f8e003f */
[----:B------:R-:W2:Y:S01]  /*0d10*/  LDC R0, c[0x0][0x14] ;  /* 0x00000500ff007b82 */ /* 0x000ea20000000800 */
[----:B0-----:R-:W-:-:S04]  /*0d20*/  @P1 IMAD.WIDE.U32 R16, R17, UR12, R6 ;  /* 0x0000000c11101c25 */ /* 0x001fc8000f8e0006 */
[----:B------:R-:W-:Y:S02]  /*0d30*/  @P1 IMAD.IADD R17, R17, 0x1, R11 ;  /* 0x0000000111111824 */ /* 0x000fe400078e020b */
[----:B------:R-:W-:Y:S02]  /*0d40*/  IMAD.MOV.U32 R11, RZ, RZ, RZ ;  /* 0x000000ffff0b7224 */ /* 0x000fe400078e00ff */
[----:B-1----:R-:W-:-:S04]  /*0d50*/  @!P1 IMAD.WIDE.U32 R10, R6, R3, R10 ;  /* 0x00000003060a9225 */ /* 0x002fc800078e000a */
[----:B------:R-:W-:Y:S02]  /*0d60*/  @!P1 IMAD.MOV.U32 R16, RZ, RZ, R10 ;  /* 0x000000ffff109224 */ /* 0x000fe400078e000a */
[----:B--2---:R-:W-:-:S04]  /*0d70*/  IMAD.WIDE.U32 R12, R0, UR4, RZ ;  /* 0x00000004000c7c25 */ /* 0x004fc8000f8e00ff */
[----:B------:R-:W-:Y:S01]  /*0d80*/  IMAD R3, R0, UR5, RZ ;  /* 0x0000000500037c24 */ /* 0x000fe2000f8e02ff */
[----:B------:R0:W-:Y:S01]  /*0d90*/  STL.64 [R1], R12 ;  /* 0x0000000c01007387 */ /* 0x0001e20000100a00 */
[----:B------:R-:W-:Y:S02]  /*0da0*/  @!P1 IMAD.MOV.U32 R17, RZ, RZ, R11 ;  /* 0x000000ffff119224 */ /* 0x000fe400078e000b */
[----:B------:R-:W-:Y:S01]  /*0db0*/  IMAD.IADD R0, R13, 0x1, R3 ;  /* 0x000000010d007824 */ /* 0x000fe200078e0203 */
[----:B------:R-:W-:Y:S06]  /*0dc0*/  @P0 BRA `(.L_x_11) ;  /* 0x0000000000200947 */ /* 0x000fec0003800000 */
[----:B------:R-:W-:Y:S01]  /*0dd0*/  UISETP.GE.U32.AND UP0, UPT, UR37, 0x3, UPT ;  /* 0x000000032500788c */ /* 0x000fe2000bf06070 */
[----:B------:R-:W-:Y:S01]  /*0de0*/  IADD3 R16, P0, R16, R12, RZ ;  /* 0x0000000c10107210 */ /* 0x000fe20007f1e0ff */
[----:B------:R-:W-:Y:S01]  /*0df0*/  UIMAD.WIDE.U32 UR4, UR37, -0x55555555, URZ ;  /* 0xaaaaaaab250478a5 */ /* 0x000fe2000f8e003f */
[----:B------:R-:W-:-:S03]  /*0e00*/  UMOV UR38, URZ ;  /* 0x0000003f00267c82 */ /* 0x000fc60008000000 */
[----:B------:R-:W-:Y:S01]  /*0e10*/  USHF.R.U32.HI UR4, URZ, 0x1, UR5 ;  /* 0x000000013f047899 */ /* 0x000fe20008011605 */
[----:B------:R-:W-:-:S03]  /*0e20*/  IMAD.X R17, R0, 0x1, R17, P0 ;  /* 0x0000000100117824 */ /* 0x000fc600000e0611 */
[----:B------:R-:W-:Y:S02]  /*0e30*/  UIMAD UR36, UR4, -0x3, UR37 ;  /* 0xfffffffd042478a4 */ /* 0x000fe4000f8e0225 */
[----:B------:R-:W-:-:S12]  /*0e40*/  @UP0 ULOP3.LUT UR38, UR4, 0x1, URZ, 0xc0, !UPT ;  /* 0x0000000104260892 */ /* 0x000fd8000f8ec03f */
.L_x_11:
[----:B------:R-:W-:Y:S01]  /*0e50*/  ISETP.GE.U32.AND P0, PT, R16, UR8, PT ;  /* 0x0000000810007c0c */ /* 0x000fe2000bf06070 */
[----:B------:R-:W-:Y:S01]  /*0e60*/  IMAD.MOV.U32 R22, RZ, RZ, -0x1 ;  /* 0xffffffffff167424 */ /* 0x000fe200078e00ff */
[----:B------:R-:W-:Y:S01]  /*0e70*/  PRMT R3, RZ, 0x7610, R3 ;  /* 0x00007610ff037816 */ /* 0x000fe20000000003 */
[----:B------:R-:W-:Y:S01]  /*0e80*/  IMAD.MOV.U32 R18, RZ, RZ, -0x1 ;  /* 0xffffffffff127424 */ /* 0x000fe200078e00ff */
[----:B------:R-:W-:Y:S01]  /*0e90*/  ISETP.GE.U32.AND.EX P0, PT, R17, UR9, PT, P0 ;  /* 0x0000000911007c0c */ /* 0x000fe2000bf06100 */
[----:B------:R-:W-:-:S12]  /*0ea0*/  IMAD.MOV.U32 R19, RZ, RZ, -0x1 ;  /* 0xffffffffff137424 */ /* 0x000fd800078e00ff */
[----:B------:R-:W-:Y:S05]  /*0eb0*/  @P0 BRA `(.L_x_12) ;  /* 0x0000000400280947 */ /* 0x000fea0003800000 */
[----:B------:R-:W1:Y:S01]  /*0ec0*/  LDC.64 R26, c[0x0][0x628] ;  /* 0x00018a00ff1a7b82 */ /* 0x000e620000000a00 */
[----:B------:R-:W-:Y:S02]  /*0ed0*/  IMAD.MOV.U32 R10, RZ, RZ, R16 ;  /* 0x000000ffff0a7224 */ /* 0x000fe400078e0010 */
[----:B------:R-:W-:-:S05]  /*0ee0*/  IMAD.MOV.U32 R11, RZ, RZ, R17 ;  /* 0x000000ffff0b7224 */ /* 0x000fca00078e0011 */
[----:B------:R-:W2:Y:S08]  /*0ef0*/  LDC R18, c[0x0][0x630] ;  /* 0x00018c00ff127b82 */ /* 0x000eb00000000800 */
[----:B------:R-:W3:Y:S01]  /*0f00*/  LDC.64 R28, c[0x0][0x620] ;  /* 0x00018800ff1c7b82 */ /* 0x000ee20000000a00 */
[----:B-1----:R-:W-:-:S04]  /*0f10*/  ISETP.NE.U32.AND P0, PT, R26, RZ, PT ;  /* 0x000000ff1a00720c */ /* 0x002fc80003f05070 */
[----:B------:R-:W-:-:S13]  /*0f20*/  ISETP.NE.AND.EX P0, PT, R27, RZ, PT, P0 ;  /* 0x000000ff1b00720c */ /* 0x000fda0003f05300 */
[----:B--23--:R-:W-:Y:S05]  /*0f30*/  @!P0 BRA `(.L_x_13) ;  /* 0x0000000000288947 */ /* 0x00cfea0003800000 */
[----:B------:R-:W1:Y:S02]  /*0f40*/  LDC R3, c[0x0][0x634] ;  /* 0x00018d00ff037b82 */ /* 0x000e640000000800 */
[----:B-1----:R-:W-:-:S05]  /*0f50*/  IADD3 R3, P0, R16, R3, RZ ;  /* 0x0000000310037210 */ /* 0x002fca0007f1e0ff */
[----:B------:R-:W-:-:S04]  /*0f60*/  IMAD.X R19, RZ, RZ, R17, P0 ;  /* 0x000000ffff137224 */ /* 0x000fc800000e0611 */
[----:B------:R-:W-:-:S04]  /*0f70*/  IMAD.WIDE.U32 R10, R19, R26, RZ ;  /* 0x0000001a130a7225 */ /* 0x000fc800078e00ff */
[----:B0-----:R-:W-:-:S04]  /*0f80*/  IMAD.WIDE.U32 R12, P0, R3, R27, R10 ;  /* 0x0000001b030c7225 */ /* 0x001fc8000780000a */
[----:B------:R-:W-:-:S04]  /*0f90*/  IMAD.WIDE.U32 R10, R3, R26, RZ ;  /* 0x0000001a030a7225 */ /* 0x000fc800078e00ff */
[----:B------:R-:W-:Y:S01]  /*0fa0*/  IMAD.X R15, RZ, RZ, RZ, P0 ;  /* 0x000000ffff0f7224 */ /* 0x000fe200000e06ff */
[----:B------:R-:W-:Y:S01]  /*0fb0*/  IADD3 RZ, P0, R11, R12, RZ ;  /* 0x0000000c0bff7210 */ /* 0x000fe20007f1e0ff */
[----:B------:R-:W-:-:S04]  /*0fc0*/  IMAD.MOV.U32 R14, RZ, RZ, R13 ;  /* 0x000000ffff0e7224 */ /* 0x000fc800078e000d */
[----:B------:R-:W-:-:S08]  /*0fd0*/  IMAD.WIDE.U32.X R10, R19, R27, R14, P0 ;  /* 0x0000001b130a7225 */ /* 0x000fd000000e040e */
.L_x_13:
[----:B------:R-:W1:Y:S01]  /*0fe0*/  LDC.64 R32, c[0x0][0x640] ;  /* 0x00019000ff207b82 */ /* 0x000e620000000a00 */
[-CC-:B------:R-:W-:Y:S02]  /*0ff0*/  SHF.R.U64 R30, R10, R18.reuse, R11.reuse ;  /* 0x000000120a1e7219 */ /* 0x180fe4000000120b */
[----:B------:R-:W-:Y:S02]  /*1000*/  SHF.R.U32.HI R3, RZ, R18, R11 ;  /* 0x00000012ff037219 */ /* 0x000fe4000001160b */
[----:B0-----:R-:W-:-:S03]  /*1010*/  IADD3 R13, P0, RZ, -R30, RZ ;  /* 0x8000001eff0d7210 */ /* 0x001fc60007f1e0ff */
[----:B------:R-:W0:Y:S02]  /*1020*/  LDC R14, c[0x0][0x618] ;  /* 0x00018600ff0e7b82 */ /* 0x000e240000000800 */
[----:B------:R-:W-:Y:S02]  /*1030*/  IMAD.X R3, RZ, RZ, ~R3, P0 ;  /* 0x000000ffff037224 */ /* 0x000fe400000e0e03 */
[----:B------:R-:W-:-:S04]  /*1040*/  IMAD.WIDE.U32 R10, R13, R28, R16 ;  /* 0x0000001c0d0a7225 */ /* 0x000fc800078e0010 */
[----:B------:R-:W2:Y:S01]  /*1050*/  LDC R15, c[0x0][0x608] ;  /* 0x00018200ff0f7b82 */ /* 0x000ea20000000800 */
[----:B------:R-:W-:Y:S02]  /*1060*/  IMAD R12, R3, R28, RZ ;  /* 0x0000001c030c7224 */ /* 0x000fe400078e02ff */
[----:B------:R-:W-:Y:S02]  /*1070*/  IMAD.MOV.U32 R28, RZ, RZ, 0x1 ;  /* 0x00000001ff1c7424 */ /* 0x000fe400078e00ff */
[----:B------:R-:W-:Y:S02]  /*1080*/  IMAD R3, R13, R29, R12 ;  /* 0x0000001d0d037224 */ /* 0x000fe400078e020c */
[----:B------:R-:W-:Y:S01]  /*1090*/  IMAD.MOV.U32 R12, RZ, RZ, -0x1 ;  /* 0xffffffffff0c7424 */ /* 0x000fe200078e00ff */
[----:B------:R-:W3:Y:S01]  /*10a0*/  LDC R31, c[0x0][0x658] ;  /* 0x00019600ff1f7b82 */ /* 0x000ee20000000800 */
[----:B------:R-:W-:Y:S01]  /*10b0*/  IMAD.IADD R3, R11, 0x1, R3 ;  /* 0x000000010b037824 */ /* 0x000fe200078e0203 */
[----:B-1----:R-:W-:-:S04]  /*10c0*/  ISETP.NE.U32.AND P0, PT, R32, RZ, PT ;  /* 0x000000ff2000720c */ /* 0x002fc80003f05070 */
[----:B------:R-:W-:Y:S02]  /*10d0*/  ISETP.NE.AND.EX P0, PT, R33, RZ, PT, P0 ;  /* 0x000000ff2100720c */ /* 0x000fe40003f05300 */
[----:B------:R-:W1:Y:S01]  /*10e0*/  LDC R24, c[0x0][0x600] ;  /* 0x00018000ff187b82 */ /* 0x000e620000000800 */
[-CC-:B0-----:R-:W-:Y:S02]  /*10f0*/  SHF.R.U64 R27, R10, R14.reuse, R3.reuse ;  /* 0x0000000e0a1b7219 */ /* 0x181fe40000001203 */
[----:B------:R-:W-:-:S05]  /*1100*/  SHF.R.U32.HI R10, RZ, R14, R3 ;  /* 0x0000000eff0a7219 */ /* 0x000fca0000011603 */
[----:B------:R-:W0:Y:S01]  /*1110*/  LDC R22, c[0x0][0x648] ;  /* 0x00019200ff167b82 */ /* 0x000e220000000800 */
[-CC-:B--2---:R-:W-:Y:S02]  /*1120*/  SHF.R.U64 R35, R27, R15.reuse, R10.reuse ;  /* 0x0000000f1b237219 */ /* 0x184fe4000000120a */
[----:B------:R-:W-:-:S05]  /*1130*/  SHF.R.U32.HI R10, RZ, R15, R10 ;  /* 0x0000000fff0a7219 */ /* 0x000fca000001160a */
[----:B------:R-:W2:Y:S01]  /*1140*/  LDC R26, c[0x0][0x638] ;  /* 0x00018e00ff1a7b82 */ /* 0x000ea20000000800 */
[-CC-:B---3--:R-:W-:Y:S02]  /*1150*/  SHF.R.U64 R34, R35, R31.reuse, R10.reuse ;  /* 0x0000001f23227219 */ /* 0x188fe4000000120a */
[-C--:B------:R-:W-:Y:S02]  /*1160*/  SHF.L.U32 R3, R12, R31.reuse, RZ ;  /* 0x0000001f0c037219 */ /* 0x080fe400000006ff */
[----:B------:R-:W-:Y:S01]  /*1170*/  SHF.R.U32.HI R11, RZ, R31, R10 ;  /* 0x0000001fff0b7219 */ /* 0x000fe2000001160a */
[----:B------:R-:W-:Y:S01]  /*1180*/  IMAD.MOV.U32 R10, RZ, RZ, R34 ;  /* 0x000000ffff0a7224 */ /* 0x000fe200078e0022 */
[----:B------:R-:W-:Y:S01]  /*1190*/  LOP3.LUT R18, RZ, R3, RZ, 0x33, !PT ;  /* 0x00000003ff127212 */ /* 0x000fe200078e33ff */
[----:B------:R-:W3:Y:S01]  /*11a0*/  LDC R29, c[0x0][0x610] ;  /* 0x00018400ff1d7b82 */ /* 0x000ee20000000800 */
[----:B------:R-:W-:Y:S05]  /*11b0*/  @!P0 BRA `(.L_x_14) ;  /* 0x0000000000288947 */ /* 0x000fea0003800000 */
[----:B------:R-:W4:Y:S02]  /*11c0*/  LDC R3, c[0x0][0x64c] ;  /* 0x00019300ff037b82 */ /* 0x000f240000000800 */
[----:B----4-:R-:W-:-:S05]  /*11d0*/  IADD3 R3, P0, R34, R3, RZ ;  /* 0x0000000322037210 */ /* 0x010fca0007f1e0ff */
[----:B------:R-:W-:-:S04]  /*11e0*/  IMAD.X R19, RZ, RZ, R11, P0 ;  /* 0x000000ffff137224 */ /* 0x000fc800000e060b */
[----:B------:R-:W-:-:S04]  /*11f0*/  IMAD.WIDE.U32 R10, R19, R32, RZ ;  /* 0x00000020130a7225 */ /* 0x000fc800078e00ff */
[----:B------:R-:W-:-:S04]  /*1200*/  IMAD.WIDE.U32 R12, P0, R3, R33, R10 ;  /* 0x00000021030c7225 */ /* 0x000fc8000780000a */
[----:B------:R-:W-:-:S04]  /*1210*/  IMAD.WIDE.U32 R10, R3, R32, RZ ;  /* 0x00000020030a7225 */ /* 0x000fc800078e00ff */
[----:B------:R-:W-:Y:S01]  /*1220*/  IMAD.X R15, RZ, RZ, RZ, P0 ;  /* 0x000000ffff0f7224 */ /* 0x000fe200000e06ff */
[----:B------:R-:W-:Y:S01]  /*1230*/  IADD3 RZ, P0, R11, R12, RZ ;  /* 0x0000000c0bff7210 */ /* 0x000fe20007f1e0ff */
[----:B------:R-:W-:-:S04]  /*1240*/  IMAD.MOV.U32 R14, RZ, RZ, R13 ;  /* 0x000000ffff0e7224 */ /* 0x000fc800078e000d */
[----:B------:R-:W-:-:S08]  /*1250*/  IMAD.WIDE.U32.X R10, R19, R33, R14, P0 ;  /* 0x00000021130a7225 */ /* 0x000fd000000e040e */
.L_x_14:
[----:B0-----:R-:W-:Y:S01]  /*1260*/  SHF.R.U64 R7, R10, R22, R11 ;  /* 0x000000160a077219 */ /* 0x001fe2000000120b */
[----:B-1----:R-:W-:Y:S01]  /*1270*/  VIADD R10, R24, 0xffffffff ;  /* 0xffffffff180a7836 */ /* 0x002fe20000000000 */
[----:B------:R-:W-:Y:S01]  /*1280*/  SHF.L.U32 R3, R28, R31, RZ ;  /* 0x0000001f1c037219 */ /* 0x000fe200000006ff */
[----:B------:R-:W-:Y:S01]  /*1290*/  @P1 IMAD R21, R25, R20, R6 ;  /* 0x0000001419151224 */ /* 0x000fe200078e0206 */
[----:B------:R-:W-:Y:S01]  /*12a0*/  LOP3.LUT R18, R35, R18, RZ, 0xc0, !PT ;  /* 0x0000001223127212 */ /* 0x000fe200078ec0ff */
[----:B------:R-:W-:Y:S02]  /*12b0*/  IMAD.MOV R11, RZ, RZ, -R7 ;  /* 0x000000ffff0b7224 */ /* 0x000fe400078e0a07 */
[----:B------:R-:W-:Y:S02]  /*12c0*/  IMAD.MOV.U32 R6, RZ, RZ, 0x1 ;  /* 0x00000001ff067424 */ /* 0x000fe400078e00ff */
[----:B------:R-:W-:Y:S01]  /*12d0*/  IMAD R18, R3, R7, R18 ;  /* 0x0000000703127224 */ /* 0x000fe200078e0212 */
[----:B------:R-:W-:Y:S01]  /*12e0*/  LOP3.LUT R7, R27, R10, RZ, 0xc0, !PT ;  /* 0x0000000a1b077212 */ /* 0x000fe200078ec0ff */
[----:B--2---:R-:W-:-:S02]  /*12f0*/  IMAD R3, R11, R26, R34 ;  /* 0x0000001a0b037224 */ /* 0x004fc400078e0222 */
[----:B---3--:R-:W-:Y:S02]  /*1300*/  IMAD R22, R18, R29, R21 ;  /* 0x0000001d12167224 */ /* 0x008fe400078e0215 */
[----:B------:R-:W-:Y:S01]  /*1310*/  IMAD R7, R3, R24, R7 ;  /* 0x0000001803077224 */ /* 0x000fe200078e0207 */
[----:B------:R-:W-:Y:S01]  /*1320*/  PRMT R3, R6, 0x7610, R3 ;  /* 0x0000761006037816 */ /* 0x000fe20000000003 */
[----:B------:R-:W-:-:S03]  /*1330*/  IMAD.MOV.U32 R19, RZ, RZ, R30 ;  /* 0x000000ffff137224 */ /* 0x000fc600078e001e */
[----:B------:R-:W-:Y:S02]  /*1340*/  SEL R18, R7, R22, !P1 ;  /* 0x0000001607127207 */ /* 0x000fe40004800000 */
[----:B------:R-:W-:-:S07]  /*1350*/  SEL R22, R22, R7, !P1 ;  /* 0x0000000716167207 */ /* 0x000fce0004800000 */
.L_x_12:
[----:B------:R-:W-:Y:S05]  /*1360*/  @!P2 BRA `(.L_x_15) ;  /* 0x00000000000ca947 */ /* 0x000fea0003800000 */
[----:B------:R-:W-:Y:S01]  /*1370*/  UCGABAR_WAIT ;  /* 0x0000000000007dc7 */ /* 0x000fe20008000000 */
[----:B------:R-:W-:Y:S01]  /*1380*/  CCTL.IVALL ;  /* 0x00000000ff00798f */ /* 0x000fe20002000000 */
[----:B------:R-:W-:Y:S05]  /*1390*/  BRA `(.L_x_16) ;  /* 0x0000000000047947 */ /* 0x000fea0003800000 */
.L_x_15:
[----:B------:R-:W-:Y:S06]  /*13a0*/  BAR.SYNC.DEFER_BLOCKING 0x0 ;  /* 0x0000000000007b1d */ /* 0x000fec0000010000 */
.L_x_16:
[----:B------:R-:W-:Y:S05]  /*13b0*/  @!P4 BRA `(.L_x_17) ;  /* 0x00000040009cc947 */ /* 0x000fea0003800000 */
[----:B------:R-:W-:-:S13]  /*13c0*/  ISETP.GT.U32.AND P0, PT, R36, 0x1, PT ;  /* 0x000000012400780c */ /* 0x000fda0003f04070 */
[----:B------:R-:W-:Y:S05]  /*13d0*/  @P0 EXIT ;  /* 0x000000000000094d */ /* 0x000fea0003800000 */
.L_x_18:
[----:B------:R-:W-:-:S08]  /*13e0*/  NOP ;  /* 0x0000000000007918 */ /* 0x000fd00000000000 */
[----:B------:R-:W1:Y:S02]  /*13f0*/  USETMAXREG.TRY_ALLOC.CTAPOOL UP0, 0xe8 ;  /* 0x000000e8000079c8 */ /* 0x000e640008000600 */
[----:B-1----:R-:W-:-:S13]  /*1400*/  PLOP3.LUT P0, PT, PT, PT, UP0, 0x80, 0x0 ;  /* 0x000000000000781c */ /* 0x002fda0003f0f008 */
[----:B------:R-:W-:Y:S05]  /*1410*/  @!P0 BRA `(.L_x_18) ;  /* 0xfffffffc00f08947 */ /* 0x000fea000383ffff */
[----:B------:R-:W-:-:S13]  /*1420*/  LOP3.LUT P0, RZ, R3, 0xff, RZ, 0xc0, !PT ;  /* 0x000000ff03ff7812 */ /* 0x000fda000780c0ff */
[----:B------:R-:W-:Y:S05]  /*1430*/  @!P0 EXIT ;  /* 0x000000000000894d */ /* 0x000fea0003800000 */
[----:B------:R-:W2:Y:S01]  /*1440*/  LDL.64 R6, [R1] ;  /* 0x0000000001067983 */ /* 0x000ea20000100a00 */
[CC--:B------:R-:W-:Y:S01]  /*1450*/  LEA.HI R3, R8.reuse, R5.reuse, RZ, 0x2 ;  /* 0x0000000508037211 */ /* 0x0c0fe200078f10ff */
[----:B------:R-:W1:Y:S01]  /*1460*/  S2UR UR4, SR_CgaCtaId ;  /* 0x00000000000479c3 */ /* 0x000e620000008800 */
[----:B------:R-:W-:Y:S01]  /*1470*/  LEA.HI R8, R8, R5, RZ, 0x5 ;  /* 0x0000000508087211 */ /* 0x000fe200078f28ff */
[----:B------:R-:W-:Y:S01]  /*1480*/  UMOV UR40, 0x400 ;  /* 0x0000040000287882 */ /* 0x000fe20000000000 */
[----:B------:R-:W-:Y:S01]  /*1490*/  LOP3.LUT R4, R3, 0xfffffffc, RZ, 0xc0, !PT ;  /* 0xfffffffc03047812 */ /* 0x000fe200078ec0ff */
[----:B------:R-:W-:Y:S01]  /*14a0*/  UISETP.LT.AND UP0, UPT, UR37, 0x1, UPT ;  /* 0x000000012500788c */ /* 0x000fe2000bf01270 */
[--C-:B------:R-:W-:Y:S01]  /*14b0*/  SHF.R.S32.HI R60, RZ, 0x2, R3.reuse ;  /* 0x00000002ff3c7819 */ /* 0x100fe20000011403 */
[----:B------:R-:W-:Y:S01]  /*14c0*/  UIADD3 UR5, UR43, -0x1, URZ ;  /* 0xffffffff2b057890 */ /* 0x000fe2000fffe03f */
[----:B------:R-:W-:Y:S01]  /*14d0*/  SHF.R.S32.HI R3, RZ, 0x1f, R3 ;  /* 0x0000001fff037819 */ /* 0x000fe20000011403 */
[----:B------:R-:W3:Y:S01]  /*14e0*/  LDC R66, c[0x0][0x658] ;  /* 0x00019600ff427b82 */ /* 0x000ee20000000800 */
[----:B------:R-:W-:Y:S01]  /*14f0*/  USEL UR42, UR37, 0x1, UP0 ;  /* 0x00000001252a7887 */ /* 0x000fe20008000000 */
[----:B------:R-:W-:Y:S01]  /*1500*/  IMAD.IADD R4, R5, 0x1, -R4 ;  /* 0x0000000105047824 */ /* 0x000fe200078e0a04 */
[----:B------:R-:W-:Y:S01]  /*1510*/  LEA.HI R3, R3, R60, RZ, 0x3 ;  /* 0x0000003c03037211 */ /* 0x000fe200078f18ff */
[----:B------:R-:W-:Y:S01]  /*1520*/  UISETP.NE.AND UP0, UPT, UR5, URZ, UPT ;  /* 0x0000003f0500728c */ /* 0x000fe2000bf05270 */
[----:B------:R-:W-:Y:S01]  /*1530*/  IMAD.MOV.U32 R5, RZ, RZ, 0x1 ;  /* 0x00000001ff057424 */ /* 0x000fe200078e00ff */
[----:B------:R-:W-:Y:S01]  /*1540*/  ULDC UR8, c[0x0][0x284] ;  /* 0x0000a10000087ab9 */ /* 0x000fe20000000800 */
[----:B------:R-:W-:Y:S01]  /*1550*/  LOP3.LUT R3, R3, 0xfffffff8, RZ, 0xc0, !PT ;  /* 0xfffffff803037812 */ /* 0x000fe200078ec0ff */
[----:B------:R-:W4:Y:S01]  /*1560*/  LDC.64 R64, c[0x0][0x5c8] ;  /* 0x00017200ff407b82 */ /* 0x000f220000000a00 */
[----:B------:R-:W-:Y:S01]  /*1570*/  USEL UR7, URZ, 0x1, UP0 ;  /* 0x000000013f077887 */ /* 0x000fe20008000000 */
[----:B------:R-:W-:Y:S01]  /*1580*/  IMAD.SHL.U32 R62, R4, 0x2, RZ ;  /* 0x00000002043e7824 */ /* 0x000fe200078e00ff */
[----:B------:R-:W-:Y:S01]  /*1590*/  LOP3.LUT R74, R23, 0x1, RZ, 0xfc, !PT ;  /* 0x00000001174a7812 */ /* 0x000fe200078efcff */
[----:B------:R-:W-:Y:S01]  /*15a0*/  IMAD.IADD R60, R60, 0x1, -R3 ;  /* 0x000000013c3c7824 */ /* 0x000fe200078e0a03 */
[----:B------:R-:W-:Y:S01]  /*15b0*/  SHF.R.S32.HI R3, RZ, 0x5, R8 ;  /* 0x00000005ff037819 */ /* 0x000fe20000011408 */
[----:B------:R-:W-:Y:S01]  /*15c0*/  USHF.L.U32 UR39, UR37, 0x1, URZ ;  /* 0x0000000125277899 */ /* 0x000fe2000800063f */
[----:B------:R-:W-:Y:S01]  /*15d0*/  IMAD.U32 R75, RZ, RZ, UR7 ;  /* 0x00000007ff4b7e24 */ /* 0x000fe2000f8e00ff */
[----:B------:R-:W0:Y:S01]  /*15e0*/  LDC R67, c[0x0][0x288] ;  /* 0x0000a200ff437b82 */ /* 0x000e220000000800 */
[--C-:B------:R-:W-:Y:S01]  /*15f0*/  SHF.R.S32.HI R61, RZ, 0x1f, R60.reuse ;  /* 0x0000001fff3d7819 */ /* 0x100fe2000001143c */
[----:B-1----:R-:W-:Y:S01]  /*1600*/  ULEA UR40, UR4, UR40, 0x18 ;  /* 0x0000002804287291 */ /* 0x002fe2000f8ec03f */
[C---:B------:R-:W-:Y:S01]  /*1610*/  IMAD R71, R3.reuse, -0x10, -R60 ;  /* 0xfffffff003477824 */ /* 0x040fe200078e0a3c */
[----:B------:R-:W-:Y:S01]  /*1620*/  USHF.L.U32 UR4, UR5, 0x3, URZ ;  /* 0x0000000305047899 */ /* 0x000fe2000800063f */
[----:B------:R-:W-:Y:S01]  /*1630*/  SHF.R.S32.HI R63, RZ, 0x1f, R62 ;  /* 0x0000001fff3f7819 */ /* 0x000fe2000001143e */
[----:B------:R-:W-:Y:S01]  /*1640*/  IMAD.WIDE R60, R3, 0x10, R60 ;  /* 0x00000010033c7825 */ /* 0x000fe200078e023c */
[----:B------:R-:W-:Y:S01]  /*1650*/  UIADD3 UR5, UR40, 0x100, URZ ;  /* 0x0000010028057890 */ /* 0x000fe2000fffe03f */
[----:B------:R-:W1:Y:S01]  /*1660*/  LDC R69, c[0x0][0x600] ;  /* 0x00018000ff457b82 */ /* 0x000e620000000800 */
[----:B------:R-:W-:Y:S01]  /*1670*/  UIADD3 UR6, UR40, 0x18100, URZ ;  /* 0x0001810028067890 */ /* 0x000fe2000fffe03f */
[----:B------:R-:W-:Y:S01]  /*1680*/  IMAD.MOV.U32 R3, RZ, RZ, -0x1 ;  /* 0xffffffffff037424 */ /* 0x000fe200078e00ff */
[----:B------:R-:W-:Y:S01]  /*1690*/  USHF.R.U32.HI UR5, URZ, 0x4, UR5 ;  /* 0x000000043f057899 */ /* 0x000fe20008011605 */
[----:B------:R-:W-:Y:S01]  /*16a0*/  VIADD R71, R71, UR8 ;  /* 0x0000000847477c36 */ /* 0x000fe20008000000 */
[----:B------:R-:W-:-:S02]  /*16b0*/  USHF.R.U32.HI UR6, URZ, 0x4, UR6 ;  /* 0x000000043f067899 */ /* 0x000fc40008011606 */
[-C--:B---3--:R-:W-:Y:S01]  /*16c0*/  SHF.L.U32 R3, R3, R66.reuse, RZ ;  /* 0x0000004203037219 */ /* 0x088fe200000006ff */
[----:B------:R-:W-:Y:S01]  /*16d0*/  UIADD3 UR41, UR40, 0x40, URZ ;  /* 0x0000004028297890 */ /* 0x000fe2000fffe03f */
[C---:B----4-:R-:W-:Y:S01]  /*16e0*/  SHF.L.U64.HI R65, R64.reuse, 0x3, R65 ;  /* 0x0000000340417819 */ /* 0x050fe20000010241 */
[----:B------:R-:W-:Y:S01]  /*16f0*/  ULOP3.LUT UR4, UR4, 0x8, URZ, 0xc0, !UPT ;  /* 0x0000000804047892 */ /* 0x000fe2000f8ec03f */
[----:B------:R-:W-:Y:S01]  /*1700*/  SHF.L.U32 R66, R5, R66, RZ ;  /* 0x0000004205427219 */ /* 0x000fe200000006ff */
[----:B------:R-:W-:Y:S01]  /*1710*/  ULOP3.LUT UR5, UR5, 0x3fff, URZ, 0xc0, !UPT ;  /* 0x00003fff05057892 */ /* 0x000fe2000f8ec03f */
[----:B------:R-:W-:Y:S01]  /*1720*/  IMAD.SHL.U32 R64, R64, 0x8, RZ ;  /* 0x0000000840407824 */ /* 0x000fe200078e00ff */
[----:B------:R-:W-:Y:S01]  /*1730*/  ULOP3.LUT UR6, UR6, 0x3fff, URZ, 0xc0, !UPT ;  /* 0x00003fff06067892 */ /* 0x000fe2000f8ec03f */
[----:B------:R-:W-:Y:S01]  /*1740*/  LOP3.LUT R70, RZ, R3, RZ, 0x33, !PT ;  /* 0x00000003ff467212 */ /* 0x000fe200078e33ff */
[----:B0-----:R-:W-:Y:S01]  /*1750*/  IMAD R67, R4, -0x2, R67 ;  /* 0xfffffffe04437824 */ /* 0x001fe200078e0243 */
[----:B------:R-:W-:-:S02]  /*1760*/  UIADD3 UR42, -UR42, UR37, URZ ;  /* 0x000000252a2a7290 */ /* 0x000fc4000fffe13f */
[----:B------:R-:W-:Y:S02]  /*1770*/  ULEA UR43, UR43, UR41, 0x3 ;  /* 0x000000292b2b7291 */ /* 0x000fe4000f8e183f */
[----:B------:R-:W-:Y:S02]  /*1780*/  ULOP3.LUT UR44, UR4, 0x8, URZ, 0x3c, !UPT ;  /* 0x00000008042c7892 */ /* 0x000fe4000f8e3c3f */
[----:B------:R-:W-:Y:S01]  /*1790*/  ULOP3.LUT UR45, UR4, 0x18, URZ, 0x3c, !UPT ;  /* 0x00000018042d7892 */ /* 0x000fe2000f8e3c3f */
[----:B-1----:R-:W-:Y:S01]  /*17a0*/  VIADD R69, R69, 0xffffffff ;  /* 0xffffffff45457836 */ /* 0x002fe20000000000 */
[----:B------:R-:W-:Y:S02]  /*17b0*/  ULOP3.LUT UR46, UR5, 0x10000, URZ, 0xfc, !UPT ;  /* 0x00010000052e7892 */ /* 0x000fe4000f8efc3f */
[----:B------:R-:W-:Y:S01]  /*17c0*/  ULOP3.LUT UR47, UR6, 0x10000, URZ, 0xfc, !UPT ;  /* 0x00010000062f7892 */ /* 0x000fe2000f8efc3f */
[----:B--2---:R-:W-:-:S11]  /*17d0*/  SHF.L.U64.HI R68, R6, 0x1, R0 ;  /* 0x0000000106447819 */ /* 0x004fd60000010200 */
.L_x_102:
[----:B------:R-:W-:-:S04]  /*17e0*/  SHF.L.U32 R0, R75, 0x1f, RZ ;  /* 0x0000001f4b007819 */ /* 0x000fc800000006ff */
[----:B------:R-:W0:Y:S02]  /*17f0*/  SYNCS.PHASECHK.TRANS64.TRYWAIT P0, [UR43+-0x8], R0 ;  /* 0xfffff800ff0075a7 */ /* 0x000e24000800016b */
[----:B01-345:R-:W-:Y:S05]  /*1800*/  @!P0 BRA `(.L_x_19) ;  /* 0x0000004c00f48947 */ /* 0x03bfea0003800000 */
.L_x_123:
[----:B------:R-:W-:Y:S02]  /*1810*/  ULDC UR4, c[0x0][0x28c] ;  /* 0x0000a30000047ab9 */ /* 0x000fe40000000800 */
[----:B------:R-:W-:-:S13]  /*1820*/  ISETP.LT.AND P0, PT, RZ, UR4, PT ;  /* 0x00000004ff007c0c */ /* 0x000fda000bf01270 */
[----:B------:R-:W-:Y:S05]  /*1830*/  @P0 BRA `(.L_x_20) ;  /* 0x0000000000400947 */ /* 0x000fea0003800000 */
[----:B0-----:R-:W-:Y:S01]  /*1840*/  MOV R0, 0x0 ;  /* 0x0000000000007802 */ /* 0x001fe20000000f00 */
[----:B------:R-:W-:Y:S01]  /*1850*/  ULDC.64 UR4, c[0x4][0x68] ;  /* 0x01001a0000047ab9 */ /* 0x000fe20000000a00 */
[----:B------:R-:W-:Y:S01]  /*1860*/  ULDC.64 UR6, c[0x4][0x8] ;  /* 0x0100020000067ab9 */ /* 0x000fe20000000a00 */
[----:B------:R-:W-:Y:S01]  /*1870*/  IMAD.U32 R4, RZ, RZ, UR4 ;  /* 0x00000004ff047e24 */ /* 0x000fe2000f8e00ff */
[----:B------:R0:W1:Y:S01]  /*1880*/  LDC.64 R14, c[0x4][R0] ;  /* 0x01000000000e7b82 */ /* 0x0000620000000a00 */
[----:B------:R-:W-:Y:S01]  /*1890*/  IMAD.U32 R5, RZ, RZ, UR5 ;  /* 0x00000005ff057e24 */ /* 0x000fe2000f8e00ff */
[----:B------:R-:W-:Y:S01]  /*18a0*/  ULDC.64 UR4, c[0x4][0x70] ;  /* 0x01001c0000047ab9 */ /* 0x000fe20000000a00 */
[----:B------:R-:W-:Y:S02]  /*18b0*/  IMAD.U32 R10, RZ, RZ, UR6 ;  /* 0x00000006ff0a7e24 */ /* 0x000fe4000f8e00ff */
[----:B------:R-:W-:Y:S02]  /*18c0*/  IMAD.U32 R6, RZ, RZ, UR4 ;  /* 0x00000004ff067e24 */ /* 0x000fe4000f8e00ff */
[----:B------:R-:W-:-:S02]  /*18d0*/  IMAD.U32 R7, RZ, RZ, UR5 ;  /* 0x00000005ff077e24 */ /* 0x000fc4000f8e00ff */
[----:B------:R-:W-:Y:S02]  /*18e0*/  IMAD.U32 R11, RZ, RZ, UR7 ;  /* 0x00000007ff0b7e24 */ /* 0x000fe4000f8e00ff */
[----:B------:R-:W-:Y:S02]  /*18f0*/  IMAD.MOV.U32 R8, RZ, RZ, 0x1e1 ;  /* 0x000001e1ff087424 */ /* 0x000fe400078e00ff */
[----:B------:R-:W-:Y:S02]  /*1900*/  IMAD.MOV.U32 R12, RZ, RZ, 0x1 ;  /* 0x00000001ff0c7424 */ /* 0x000fe400078e00ff */
[----:B0-----:R-:W-:-:S07]  /*1910*/  IMAD.MOV.U32 R13, RZ, RZ, RZ ;  /* 0x000000ffff0d7224 */ /* 0x001fce00078e00ff */
[----:B------:R-:W-:-:S07]  /*1920*/  LEPC R20, `(.L_x_20) ;  /* 0x000000001014794e */ /* 0x000fce0000000000 */
[----:B-1---5:R-:W-:Y:S05]  /*1930*/  CALL.ABS.NOINC R14 ;  /* 0x000000000e007343 */ /* 0x022fea0003c00000 */
.L_x_20:
[----:B------:R-:W-:-:S13]  /*1940*/  ISETP.NE.AND P0, PT, R74, 0x3, PT ;  /* 0x000000034a00780c */ /* 0x000fda0003f05270 */
[----:B------:R-:W-:Y:S05]  /*1950*/  @!P0 BRA `(.L_x_21) ;  /* 0x0000000000048947 */ /* 0x000fea0003800000 */
[----:B------:R-:W-:Y:S01]  /*1960*/  BPT.TRAP 0x1 ;  /* 0x000000040000795c */ /* 0x000fe20000300000 */
.L_x_21:
[----:B0-----:R-:W-:Y:S02]  /*1970*/  IMAD.U32 R3, RZ, RZ, UR36 ;  /* 0x00000024ff037e24 */ /* 0x001fe4000f8e00ff */
[----:B------:R-:W-:-:S03]  /*1980*/  IMAD.U32 R0, RZ, RZ, UR38 ;  /* 0x00000026ff007e24 */ /* 0x000fc6000f8e00ff */
[----:B------:R-:W-:Y:S02]  /*1990*/  LEA R3, R3, UR40, 0x3 ;  /* 0x0000002803037c11 */ /* 0x000fe4000f8e18ff */
[----:B------:R-:W-:-:S04]  /*19a0*/  SHF.L.U32 R0, R0, 0x1f, RZ ;  /* 0x0000001f00007819 */ /* 0x000fc800000006ff */
[----:B------:R0:W1:Y:S01]  /*19b0*/  SYNCS.PHASECHK.TRANS64.TRYWAIT P1, [R3+URZ], R0 ;  /* 0x00000000030075a7 */ /* 0x000062000802017f */
[----:B------:R-:W-:Y:S05]  /*19c0*/  @!P0 BRA `(.L_x_22) ;  /* 0x0000000000048947 */ /* 0x000fea0003800000 */
[----:B------:R-:W-:Y:S01]  /*19d0*/  BPT.TRAP 0x1 ;  /* 0x000000040000795c */ /* 0x000fe20000300000 */
.L_x_22:
[----:B-1----:R-:W-:Y:S05]  /*19e0*/  @P1 BRA `(.L_x_23) ;  /* 0x0000000000081947 */ /* 0x002fea0003800000 */
[----:B------:R-:W1:Y:S02]  /*19f0*/  SYNCS.PHASECHK.TRANS64.TRYWAIT P1, [R3+URZ], R0 ;  /* 0x00000000030075a7 */ /* 0x000e64000802017f */
[----:B-1----:R-:W-:Y:S05]  /*1a00*/  @!P1 BRA `(.L_x_24) ;  /* 0x0000004c008c9947 */ /* 0x002fea0003800000 */
.L_x_23:
[----:B------:R-:W-:Y:S05]  /*1a10*/  WARPSYNC.ALL ;  /* 0x0000000000007948 */ /* 0x000fea0003800000 */
[----:B------:R-:W-:Y:S01]  /*1a20*/  ULEA UR9, UR36, UR46, 0xb ;  /* 0x0000002e24097291 */ /* 0x000fe2000f8e583f */
[----:B------:R-:W-:Y:S01]  /*1a30*/  WARPGROUP.ARRIVE ;  /* 0x00000000000079c5 */ /* 0x000fe20000000000 */
[----:B------:R-:W-:Y:S01]  /*1a40*/  ULEA UR8, UR36, UR47, 0xb ;  /* 0x0000002f24087291 */ /* 0x000fe2000f8e583f */
[----:B01----:R-:W-:Y:S01]  /*1a50*/  IMAD.U32 R0, RZ, RZ, UR42 ;  /* 0x0000002aff007e24 */ /* 0x003fe2000f8e00ff */
[----:B------:R-:W-:Y:S01]  /*1a60*/  UMOV UR5, 0x40000040 ;  /* 0x4000004000057882 */ /* 0x000fe20000000000 */
[----:B------:R-:W-:-:S02]  /*1a70*/  UMOV UR7, 0x40000040 ;  /* 0x4000004000077882 */ /* 0x000fc40000000000 */
[----:B------:R-:W-:Y:S01]  /*1a80*/  UMOV UR4, UR9 ;  /* 0x0000000900047c82 */ /* 0x000fe20008000000 */
[----:B------:R-:W-:Y:S01]  /*1a90*/  ISETP.GE.AND P1, PT, R0, 0x1, PT ;  /* 0x000000010000780c */ /* 0x000fe20003f26270 */
[----:B------:R-:W-:Y:S02]  /*1aa0*/  UMOV UR6, UR8 ;  /* 0x0000000800067c82 */ /* 0x000fe40008000000 */
[----:B------:R-:W-:Y:S01]  /*1ab0*/  HGMMA.64x64x16.F32.BF16 R24, gdesc[UR4], RZ, !UPT, gsb0 ;  /* 0x00e00000041879f0 */ /* 0x000fe2000c0018ff */
[----:B------:R-:W-:Y:S02]  /*1ac0*/  UIADD3 UR4, UR9, 0x2, URZ ;  /* 0x0000000209047890 */ /* 0x000fe4000fffe03f */
[----:B------:R-:W-:Y:S01]  /*1ad0*/  UIADD3 UR6, UR8, 0x2, URZ ;  /* 0x0000000208067890 */ /* 0x000fe2000fffe03f */
[----:B------:R-:W-:Y:S01]  /*1ae0*/  UMOV UR5, 0x40000040 ;  /* 0x4000004000057882 */ /* 0x000fe20000000000 */
[----:B------:R-:W-:Y:S01]  /*1af0*/  UMOV UR7, 0x40000040 ;  /* 0x4000004000077882 */ /* 0x000fe20000000000 */
[----:B------:R-:W-:-:S02]  /*1b00*/  WARPGROUP.DEPBAR.LE gsb0, 0x0 ;  /* 0x00008000000079c5 */ /* 0x000fc40000010000 */
[----:B------:R-:W-:-:S06]  /*1b10*/  WARPGROUP.ARRIVE ;  /* 0x00000000000079c5 */ /* 0x000fcc0000000000 */
[----:B------:R-:W-:Y:S01]  /*1b20*/  HGMMA.64x64x16.F32.BF16 R24, gdesc[UR4], R24, gsb0 ;  /* 0x00e00000041879f0 */ /* 0x000fe20008001818 */
[----:B------:R-:W-:Y:S02]  /*1b30*/  UIADD3 UR4, UR9, 0x4, URZ ;  /* 0x0000000409047890 */ /* 0x000fe4000fffe03f */
[----:B------:R-:W-:Y:S01]  /*1b40*/  UIADD3 UR6, UR8, 0x4, URZ ;  /* 0x0000000408067890 */ /* 0x000fe2000fffe03f */
[----:B------:R-:W-:Y:S01]  /*1b50*/  UMOV UR5, 0x40000040 ;  /* 0x4000004000057882 */ /* 0x000fe20000000000 */
[----:B------:R-:W-:Y:S01]  /*1b60*/  UMOV UR7, 0x40000040 ;  /* 0x4000004000077882 */ /* 0x000fe20000000000 */
[----:B------:R-:W-:Y:S02]  /*1b70*/  WARPGROUP.DEPBAR.LE gsb0, 0x0 ;  /* 0x00008000000079c5 */ /* 0x000fe40000010000 */
        /* <DEDUP_REMOVED lines=92> */
[----:B------:R-:W-:Y:S03]  /*2140*/  HGMMA.64x64x16.F32.BF16 R24, gdesc[UR4], R24, gsb0 ;  /* 0x00e00000041879f0 */ /* 0x000fe60008001818 */
[----:B------:R-:W-:Y:S02]  /*2150*/  WARPGROUP.DEPBAR.LE gsb0, 0x0 ;  /* 0x00008000000079c5 */ /* 0x000fe40000010000 */
[----:B------:R-:W-:Y:S05]  /*2160*/  @!P1 BRA `(.L_x_25) ;  /* 0x0000000800649947 */ /* 0x000fea0003800000 */
[----:B------:R-:W-:Y:S01]  /*2170*/  UIADD3 UR4, UR36, 0x1, URZ ;  /* 0x0000000124047890 */ /* 0x000fe2000fffe03f */
[----:B------:R-:W-:Y:S02]  /*2180*/  IMAD.U32 R0, RZ, RZ, UR42 ;  /* 0x0000002aff007e24 */ /* 0x000fe4000f8e00ff */
[----:B------:R-:W-:Y:S01]  /*2190*/  IMAD.U32 R3, RZ, RZ, UR36 ;  /* 0x00000024ff037e24 */ /* 0x000fe2000f8e00ff */
[----:B------:R-:W-:-:S04]  /*21a0*/  UISETP.NE.AND UP0, UPT, UR4, 0x3, UPT ;  /* 0x000000030400788c */ /* 0x000fc8000bf05270 */
[----:B------:R-:W-:Y:S02]  /*21b0*/  USEL UR5, URZ, 0x1, UP0 ;  /* 0x000000013f057887 */ /* 0x000fe40008000000 */
[----:B------:R-:W-:Y:S02]  /*21c0*/  USEL UR4, UR4, URZ, UP0 ;  /* 0x0000003f04047287 */ /* 0x000fe40008000000 */
[----:B------:R-:W-:-:S06]  /*21d0*/  ULOP3.LUT UR5, UR38, UR5, URZ, 0x3c, !UPT ;  /* 0x0000000526057292 */ /* 0x000fcc000f8e3c3f */
[----:B------:R-:W-:-:S07]  /*21e0*/  IMAD.U32 R6, RZ, RZ, UR5 ;  /* 0x00000005ff067e24 */ /* 0x000fce000f8e00ff */
.L_x_32:
[----:B------:R-:W-:Y:S05]  /*21f0*/  @!P0 BRA `(.L_x_26) ;  /* 0x0000000000048947 */ /* 0x000fea0003800000 */
[----:B------:R-:W-:Y:S01]  /*2200*/  BPT.TRAP 0x1 ;  /* 0x000000040000795c */ /* 0x000fe20000300000 */
.L_x_26:
[----:B------:R-:W-:Y:S01]  /*2210*/  ULEA UR5, UR4, UR40, 0x3 ;  /* 0x0000002804057291 */ /* 0x000fe2000f8e183f */
[----:B------:R-:W-:-:S08]  /*2220*/  SHF.L.U32 R4, R6, 0x1f, RZ ;  /* 0x0000001f06047819 */ /* 0x000fd000000006ff */
[----:B------:R0:W1:Y:S01]  /*2230*/  SYNCS.PHASECHK.TRANS64.TRYWAIT P1, [UR5], R4 ;  /* 0x00000004ff0075a7 */ /* 0x0000620008020145 */
[----:B------:R-:W-:Y:S05]  /*2240*/  @!P0 BRA `(.L_x_27) ;  /* 0x0000000000048947 */ /* 0x000fea0003800000 */
[----:B------:R-:W-:Y:S01]  /*2250*/  BPT.TRAP 0x1 ;  /* 0x000000040000795c */ /* 0x000fe20000300000 */
.L_x_27:
[----:B-1----:R-:W-:Y:S05]  /*2260*/  @P1 BRA `(.L_x_28) ;  /* 0x0000000000081947 */ /* 0x002fea0003800000 */
[----:B------:R-:W1:Y:S02]  /*2270*/  SYNCS.PHASECHK.TRANS64.TRYWAIT P1, [UR5], R4 ;  /* 0x00000004ff0075a7 */ /* 0x000e640008020145 */
[----:B-1----:R-:W-:Y:S05]  /*2280*/  @!P1 BRA `(.L_x_29) ;  /* 0x0000004400809947 */ /* 0x002fea0003800000 */
.L_x_28:
[----:B------:R-:W-:Y:S01]  /*2290*/  ULEA UR5, UR4, UR47, 0xb ;  /* 0x0000002f04057291 */ /* 0x000fe2000f8e583f */
[----:B------:R-:W-:Y:S01]  /*22a0*/  WARPGROUP.ARRIVE ;  /* 0x00000000000079c5 */ /* 0x000fe20000000000 */
[----:B------:R-:W-:Y:S01]  /*22b0*/  ULEA UR6, UR4, UR46, 0xb ;  /* 0x0000002e04067291 */ /* 0x000fe2000f8e583f */
[----:B------:R-:W-:Y:S01]  /*22c0*/  UMOV UR11, 0x40000040 ;  /* 0x40000040000b7882 */ /* 0x000fe20000000000 */
[----:B------:R-:W-:-:S03]  /*22d0*/  UMOV UR9, 0x40000040 ;  /* 0x4000004000097882 */ /* 0x000fc60000000000 */
[----:B------:R-:W-:Y:S02]  /*22e0*/  UMOV UR10, UR5 ;  /* 0x00000005000a7c82 */ /* 0x000fe40008000000 */
[----:B------:R-:W-:Y:S02]  /*22f0*/  UMOV UR8, UR6 ;  /* 0x0000000600087c82 */ /* 0x000fe40008000000 */
[----:B------:R-:W-:Y:S01]  /*2300*/  HGMMA.64x64x16.F32.BF16 R24, gdesc[UR8], R24, gsb0 ;  /* 0x00e00000081879f0 */ /* 0x000fe20008001818 */
        /* <DEDUP_REMOVED lines=107> */
[----:B------:R-:W-:Y:S01]  /*29c0*/  BPT.TRAP 0x1 ;  /* 0x000000040000795c */ /* 0x000fe20000300000 */
.L_x_30:
[----:B------:R-:W-:-:S13]  /*29d0*/  ISETP.NE.AND P1, PT, R57, RZ, PT ;  /* 0x000000ff3900720c */ /* 0x000fda0003f25270 */
[----:B01----:R-:W-:-:S05]  /*29e0*/  @P1 LEA R4, R3, UR40, 0x3 ;  /* 0x0000002803041c11 */ /* 0x003fca000f8e18ff */
[----:B------:R-:W-:-:S05]  /*29f0*/  @P1 VIADD R5, R4, 0x18 ;  /* 0x0000001804051836 */ /* 0x000fca0000000000 */
[----:B------:R-:W-:-:S04]  /*2a00*/  @P1 PRMT R5, R56, 0x654, R5 ;  /* 0x0000065438051816 */ /* 0x000fc80000000005 */
[----:B------:R0:W-:Y:S01]  /*2a10*/  @P1 SYNCS.ARRIVE.TRANS64.RED.A1T0 RZ, [R5+URZ], RZ ;  /* 0x000000ff05ff19a7 */ /* 0x0001e2000810043f */
[----:B------:R-:W-:-:S13]  /*2a20*/  ISETP.GT.U32.AND P1, PT, R23, 0x1, PT ;  /* 0x000000011700780c */ /* 0x000fda0003f24070 */
[----:B0-----:R-:W-:Y:S05]  /*2a30*/  @P1 BRA `(.L_x_31) ;  /* 0x0000000000041947 */ /* 0x001fea0003800000 */
[----:B------:R-:W-:Y:S01]  /*2a40*/  BPT.TRAP 0x1 ;  /* 0x000000040000795c */ /* 0x000fe20000300000 */
.L_x_31:
[----:B------:R-:W-:Y:S01]  /*2a50*/  UIADD3 UR4, UR4, 0x1, URZ ;  /* 0x0000000104047890 */ /* 0x000fe2000fffe03f */
[C---:B------:R-:W-:Y:S01]  /*2a60*/  ISETP.GT.AND P2, PT, R0.reuse, 0x1, PT ;  /* 0x000000010000780c */ /* 0x040fe20003f44270 */
[----:B------:R-:W-:Y:S02]  /*2a70*/  VIADD R3, R3, 0x1 ;  /* 0x0000000103037836 */ /* 0x000fe40000000000 */
[----:B------:R-:W-:Y:S01]  /*2a80*/  UISETP.NE.AND UP0, UPT, UR4, 0x3, UPT ;  /* 0x000000030400788c */ /* 0x000fe2000bf05270 */
[----:B------:R-:W-:Y:S02]  /*2a90*/  VIADD R0, R0, 0xffffffff ;  /* 0xffffffff00007836 */ /* 0x000fe40000000000 */
[C---:B------:R-:W-:Y:S01]  /*2aa0*/  ISETP.NE.AND P1, PT, R3.reuse, 0x3, PT ;  /* 0x000000030300780c */ /* 0x040fe20003f25270 */
[----:B------:R-:W-:Y:S02]  /*2ab0*/  USEL UR5, URZ, 0x1, UP0 ;  /* 0x000000013f057887 */ /* 0x000fe40008000000 */
[----:B------:R-:W-:Y:S01]  /*2ac0*/  USEL UR4, UR4, URZ, UP0 ;  /* 0x0000003f04047287 */ /* 0x000fe20008000000 */
[----:B------:R-:W-:-:S03]  /*2ad0*/  SEL R3, R3, RZ, P1 ;  /* 0x000000ff03037207 */ /* 0x000fc60000800000 */
[----:B------:R-:W-:Y:S01]  /*2ae0*/  LOP3.LUT R6, R6, UR5, RZ, 0x3c, !PT ;  /* 0x0000000506067c12 */ /* 0x000fe2000f8e3cff */
[----:B------:R-:W-:Y:S07]  /*2af0*/  @P2 BRA `(.L_x_32) ;  /* 0xfffffff400bc2947 */ /* 0x000fee000383ffff */
.L_x_25:
[----:B------:R-:W0:Y:S01]  /*2b00*/  LDC R0, c[0x0][0x28c] ;  /* 0x0000a300ff007b82 */ /* 0x000e220000000800 */
[----:B------:R-:W-:-:S04]  /*2b10*/  IMAD.U32 R3, RZ, RZ, UR44 ;  /* 0x0000002cff037e24 */ /* 0x000fc8000f8e00ff */
[----:B------:R1:W-:Y:S01]  /*2b20*/  SYNCS.ARRIVE.TRANS64.A1T0 RZ, [R3+UR41], RZ ;  /* 0x000000ff03ff79a7 */ /* 0x0003e20008100029 */
[----:B0-----:R-:W-:-:S13]  /*2b30*/  ISETP.GE.AND P1, PT, R0, 0x1, PT ;  /* 0x000000010000780c */ /* 0x001fda0003f26270 */
[----:B-1----:R-:W-:Y:S05]  /*2b40*/  @!P1 BRA `(.L_x_33) ;  /* 0x0000000000449947 */ /* 0x002fea0003800000 */
[----:B------:R-:W-:Y:S05]  /*2b50*/  @!P0 BRA `(.L_x_34) ;  /* 0x0000000000048947 */ /* 0x000fea0003800000 */
[----:B------:R-:W-:Y:S01]  /*2b60*/  BPT.TRAP 0x1 ;  /* 0x000000040000795c */ /* 0x000fe20000300000 */
.L_x_34:
[----:B------:R-:W-:-:S13]  /*2b70*/  ISETP.NE.AND P0, PT, R57, RZ, PT ;  /* 0x000000ff3900720c */ /* 0x000fda0003f05270 */
[----:B------:R-:W-:-:S05]  /*2b80*/  VOTEU.ANY UP0, P0 ;  /* 0x00000000003f7886 */ /* 0x000fca0000000100 */
[----:B------:R-:W-:-:S06]  /*2b90*/  @UP0 UIADD3 UR4, UR36, UR42, URZ ;  /* 0x0000002a24040290 */ /* 0x000fcc000fffe03f */
[----:B------:R-:W-:Y:S02]  /*2ba0*/  IMAD.U32 R4, RZ, RZ, UR4 ;  /* 0x00000004ff047e24 */ /* 0x000fe4000f8e00ff */
[----:B------:R-:W-:Y:S02]  /*2bb0*/  IMAD.U32 R3, RZ, RZ, UR4 ;  /* 0x00000004ff037e24 */ /* 0x000fe4000f8e00ff */
[----:B------:R-:W-:-:S05]  /*2bc0*/  @P0 IMAD.WIDE.U32 R4, R4, -0x55555555, RZ ;  /* 0xaaaaaaab04040825 */ /* 0x000fca00078e00ff */
[----:B------:R-:W-:-:S05]  /*2bd0*/  @P0 SHF.R.U32.HI R0, RZ, 0x1, R5 ;  /* 0x00000001ff000819 */ /* 0x000fca0000011605 */
[----:B------:R-:W-:-:S05]  /*2be0*/  @P0 IMAD R0, R0, -0x3, R3 ;  /* 0xfffffffd00000824 */ /* 0x000fca00078e0203 */
[----:B------:R-:W-:-:S05]  /*2bf0*/  @P0 LEA R0, R0, UR40, 0x3 ;  /* 0x0000002800000c11 */ /* 0x000fca000f8e18ff */
[----:B------:R-:W-:-:S05]  /*2c00*/  @P0 VIADD R3, R0, 0x18 ;  /* 0x0000001800030836 */ /* 0x000fca0000000000 */
[----:B------:R-:W-:-:S04]  /*2c10*/  @P0 PRMT R3, R56, 0x654, R3 ;  /* 0x0000065438030816 */ /* 0x000fc80000000003 */
[----:B------:R0:W-:Y:S01]  /*2c20*/  @P0 SYNCS.ARRIVE.TRANS64.RED.A1T0 RZ, [R3+URZ], RZ ;  /* 0x000000ff03ff09a7 */ /* 0x0001e2000810043f */
[----:B------:R-:W-:-:S13]  /*2c30*/  ISETP.GT.U32.AND P0, PT, R23, 0x1, PT ;  /* 0x000000011700780c */ /* 0x000fda0003f04070 */
[----:B0-----:R-:W-:Y:S05]  /*2c40*/  @P0 BRA `(.L_x_33) ;  /* 0x0000000000040947 */ /* 0x001fea0003800000 */
[----:B------:R-:W-:Y:S01]  /*2c50*/  BPT.TRAP 0x1 ;  /* 0x000000040000795c */ /* 0x000fe20000300000 */
.L_x_33:
[----:B------:R-:W-:Y:S01]  /*2c60*/  SHF.L.U32 R0, R75, 0x1f, RZ ;  /* 0x0000001f4b007819 */ /* 0x000fe200000006ff */
[----:B------:R-:W-:Y:S01]  /*2c70*/  UIADD3 UR36, UR36, UR39, URZ ;  /* 0x0000002724247290 */ /* 0x000fe2000fffe03f */
[----:B------:R-:W-:Y:S01]  /*2c80*/  SHF.R.S32.HI R9, RZ, 0x1f, R19 ;  /* 0x0000001fff097819 */ /* 0x000fe20000011413 */
[----:B------:R-:W-:Y:S01]  /*2c90*/  UISETP.GE.U32.AND UP1, UPT, UR39, 0x3, UPT ;  /* 0x000000032700788c */ /* 0x000fe2000bf26070 */
[----:B------:R-:W0:Y:S01]  /*2ca0*/  SYNCS.PHASECHK.TRANS64.TRYWAIT P0, [UR43+0x8], R0 ;  /* 0x00000800ff0075a7 */ /* 0x000e22000800016b */
[----:B------:R-:W-:-:S04]  /*2cb0*/  UISETP.GT.U32.AND UP0, UPT, UR36, 0x2, UPT ;  /* 0x000000022400788c */ /* 0x000fc8000bf04070 */
[----:B------:R-:W-:-:S04]  /*2cc0*/  UISETP.LT.U32.AND UP0, UPT, UR39, 0x3, UP0 ;  /* 0x000000032700788c */ /* 0x000fc80008701070 */
[----:B------:R-:W-:Y:S02]  /*2cd0*/  USEL UR6, URZ, 0x1, !UP0 ;  /* 0x000000013f067887 */ /* 0x000fe4000c000000 */
[----:B------:R-:W-:Y:S02]  /*2ce0*/  @UP1 UIMAD.WIDE.U32 UR4, UR36, -0x55555555, URZ ;  /* 0xaaaaaaab240418a5 */ /* 0x000fe4000f8e003f */
[----:B------:R-:W-:Y:S02]  /*2cf0*/  ULOP3.LUT UR38, UR38, UR6, URZ, 0x3c, !UPT ;  /* 0x0000000626267292 */ /* 0x000fe4000f8e3c3f */
[----:B------:R-:W-:-:S04]  /*2d00*/  @UP1 USHF.R.U32.HI UR4, URZ, 0x1, UR5 ;  /* 0x000000013f041899 */ /* 0x000fc80008011605 */
[----:B------:R-:W-:Y:S01]  /*2d10*/  @UP1 ULOP3.LUT UR38, UR38, 0x1, UR4, 0x78, !UPT ;  /* 0x0000000126261892 */ /* 0x000fe2000f8e7804 */
[----:B0-----:R-:W-:Y:S11]  /*2d20*/  @!P0 BRA `(.L_x_35) ;  /* 0x0000003800f08947 */ /* 0x001ff60003800000 */
.L_x_124:
[----:B------:R-:W-:Y:S01]  /*2d30*/  ULDC.64 UR4, c[0x0][0x5d0] ;  /* 0x0001740000047ab9 */ /* 0x000fe20000000a00 */
[----:B------:R-:W-:Y:S01]  /*2d40*/  ULDC UR6, c[0x0][0x284] ;  /* 0x0000a10000067ab9 */ /* 0x000fe20000000800 */
[----:B0-----:R-:W-:Y:S02]  /*2d50*/  IMAD R0, R9, UR4, RZ ;  /* 0x0000000409007c24 */ /* 0x001fe4000f8e02ff */
[----:B------:R-:W-:Y:S02]  /*2d60*/  IMAD.SHL.U32 R12, R18, 0x40, RZ ;  /* 0x00000040120c7824 */ /* 0x000fe400078e00ff */
[C---:B------:R-:W-:Y:S02]  /*2d70*/  IMAD R3, R19.reuse, UR5, R0 ;  /* 0x0000000513037c24 */ /* 0x040fe4000f8e0200 */
[----:B------:R-:W-:Y:S01]  /*2d80*/  IMAD.SHL.U32 R0, R22, 0x40, RZ ;  /* 0x0000004016007824 */ /* 0x000fe200078e00ff */
[----:B------:R-:W-:Y:S01]  /*2d90*/  SHF.R.S32.HI R13, RZ, 0x1f, R12 ;  /* 0x0000001fff0d7819 */ /* 0x000fe2000001140c */
[----:B------:R-:W-:Y:S01]  /*2da0*/  IMAD.WIDE.U32 R4, R19, UR4, R62 ;  /* 0x0000000413047c25 */ /* 0x000fe2000f8e003e */
[----:B------:R-:W-:-:S02]  /*2db0*/  ULDC.64 UR4, c[0x0][0x5c8] ;  /* 0x0001720000047ab9 */ /* 0x000fc40000000a00 */
[----:B------:R-:W-:Y:S01]  /*2dc0*/  ISETP.GE.AND P0, PT, R0, UR6, PT ;  /* 0x0000000600007c0c */ /* 0x000fe2000bf06270 */
[----:B------:R-:W-:Y:S01]  /*2dd0*/  ULDC UR6, c[0x0][0x288] ;  /* 0x0000a20000067ab9 */ /* 0x000fe20000000800 */
[----:B------:R-:W-:Y:S01]  /*2de0*/  IADD3 R4, P1, R12, R4, RZ ;  /* 0x000000040c047210 */ /* 0x000fe20007f3e0ff */
[----:B------:R-:W-:Y:S01]  /*2df0*/  IMAD.WIDE R20, R22, 0x40, R60 ;  /* 0x0000004016147825 */ /* 0x000fe200078e023c */
[----:B------:R-:W-:Y:S02]  /*2e00*/  ISETP.GE.OR P0, PT, R12, UR6, P0 ;  /* 0x000000060c007c0c */ /* 0x000fe40008706670 */
[----:B------:R-:W-:Y:S01]  /*2e10*/  IADD3.X R5, R13, R5, R3, P1, !PT ;  /* 0x000000050d057210 */ /* 0x000fe20000ffe403 */
[----:B------:R-:W-:-:S04]  /*2e20*/  IMAD R7, R21, UR4, RZ ;  /* 0x0000000415077c24 */ /* 0x000fc8000f8e02ff */
[C---:B------:R-:W-:Y:S02]  /*2e30*/  IMAD R7, R20.reuse, UR5, R7 ;  /* 0x0000000514077c24 */ /* 0x040fe4000f8e0207 */
[----:B------:R-:W-:-:S04]  /*2e40*/  IMAD.WIDE.U32 R72, R20, UR4, R4 ;  /* 0x0000000414487c25 */ /* 0x000fc8000f8e0004 */
[----:B------:R-:W-:Y:S05]  /*2e50*/  @P0 BRA `(.L_x_36) ;  /* 0x0000002000580947 */ /* 0x000fea0003800000 */
[----:B-----5:R-:W-:Y:S01]  /*2e60*/  FSETP.NEU.AND P0, PT, R59, RZ, PT ;  /* 0x000000ff3b00720b */ /* 0x020fe20003f0d000 */
[----:B------:R-:W-:Y:S01]  /*2e70*/  IMAD.IADD R18, R67, 0x1, -R12 ;  /* 0x0000000143127824 */ /* 0x000fe200078e0a0c */
[----:B------:R-:W-:Y:S01]  /*2e80*/  BSSY B0, `(.L_x_36) ;  /* 0x0000213000007945 */ /* 0x000fe20003800000 */
[----:B------:R-:W-:Y:S02]  /*2e90*/  IMAD.IADD R0, R71, 0x1, -R0 ;  /* 0x0000000147007824 */ /* 0x000fe400078e0a00 */
[----:B------:R-:W-:Y:S01]  /*2ea0*/  IMAD.IADD R7, R73, 0x1, R7 ;  /* 0x0000000149077824 */ /* 0x000fe200078e0207 */
[----:B------:R-:W-:-:S04]  /*2eb0*/  ISETP.GT.AND P2, PT, R18, RZ, PT ;  /* 0x000000ff1200720c */ /* 0x000fc80003f44270 */
[----:B------:R-:W-:-:S03]  /*2ec0*/  ISETP.GT.AND P1, PT, R0, RZ, P2 ;  /* 0x000000ff0000720c */ /* 0x000fc60001724270 */
[----:B------:R-:W-:Y:S10]  /*2ed0*/  @!P0 BRA `(.L_x_37) ;  /* 0x0000001400dc8947 */ /* 0x000ff40003800000 */
[----:B------:R-:W0:Y:S01]  /*2ee0*/  LDC.64 R76, c[0x0][0x5b8] ;  /* 0x00016e00ff4c7b82 */ /* 0x000e220000000a00 */
[----:B------:R-:W-:-:S07]  /*2ef0*/  ULDC.64 UR4, c[0x0][0x5c0] ;  /* 0x0001700000047ab9 */ /* 0x000fce0000000a00 */
[----:B------:R-:W1:Y:S08]  /*2f00*/  LDC.64 R78, c[0x0][0x5b0] ;  /* 0x00016c00ff4e7b82 */ /* 0x000e700000000a00 */
[----:B------:R-:W2:Y:S01]  /*2f10*/  LDC.64 R80, c[0x0][0x5a8] ;  /* 0x00016a00ff507b82 */ /* 0x000ea20000000a00 */
[-C--:B0-----:R-:W-:Y:S02]  /*2f20*/  IMAD R6, R9, R76.reuse, RZ ;  /* 0x0000004c09067224 */ /* 0x081fe400078e02ff */
[----:B------:R-:W-:-:S04]  /*2f30*/  IMAD.WIDE.U32 R4, R19, R76, R62 ;  /* 0x0000004c13047225 */ /* 0x000fc800078e003e */
[----:B------:R-:W-:Y:S01]  /*2f40*/  IMAD R73, R19, R77, R6 ;  /* 0x0000004d13497224 */ /* 0x000fe200078e0206 */
[----:B------:R-:W-:Y:S01]  /*2f50*/  IADD3 R8, P0, R12, R4, RZ ;  /* 0x000000040c087210 */ /* 0x000fe20007f1e0ff */
[----:B-1----:R-:W-:-:S03]  /*2f60*/  IMAD R3, R21, R78, RZ ;  /* 0x0000004e15037224 */ /* 0x002fc600078e02ff */
[----:B------:R-:W-:Y:S01]  /*2f70*/  IADD3.X R9, R13, R5, R73, P0, !PT ;  /* 0x000000050d097210 */ /* 0x000fe200007fe449 */
[C---:B------:R-:W-:Y:S02]  /*2f80*/  IMAD R77, R20.reuse, R79, R3 ;  /* 0x0000004f144d7224 */ /* 0x040fe400078e0203 */
[----:B------:R-:W-:-:S04]  /*2f90*/  IMAD.WIDE.U32 R4, R20, R78, R8 ;  /* 0x0000004e14047225 */ /* 0x000fc800078e0008 */
[----:B------:R-:W-:Y:S01]  /*2fa0*/  IMAD.IADD R3, R5, 0x1, R77 ;  /* 0x0000000105037824 */ /* 0x000fe200078e024d */
[----:B--2---:R-:W-:-:S04]  /*2fb0*/  LEA R10, P0, R4, R80, 0x1 ;  /* 0x00000050040a7211 */ /* 0x004fc800078008ff */
[----:B------:R-:W-:-:S05]  /*2fc0*/  LEA.HI.X R11, R4, R81, R3, 0x1, P0 ;  /* 0x00000051040b7211 */ /* 0x000fca00000f0c03 */
[----:B------:R-:W2:Y:S01]  /*2fd0*/  @P1 LDG.E.LTC128B.U16 R3, desc[UR48][R10.64] ;  /* 0x000000300a031981 */ /* 0x000ea2000c1e1520 */
[----:B------:R-:W-:Y:S01]  /*2fe0*/  IMAD.WIDE.U32 R4, R20, R78, R12 ;  /* 0x0000004e14047225 */ /* 0x000fe200078e000c */
[----:B------:R-:W-:Y:S02]  /*2ff0*/  BSSY B1, `(.L_x_38) ;  /* 0x0000015000017945 */ /* 0x000fe40003800000 */
[----:B------:R-:W-:-:S04]  /*3000*/  IADD3 R14, P0, R62, R4, RZ ;  /* 0x000000043e0e7210 */ /* 0x000fc80007f1e0ff */
[----:B------:R-:W-:Y:S02]  /*3010*/  IADD3.X R15, R63, R77, R5, P0, !PT ;  /* 0x0000004d3f0f7210 */ /* 0x000fe400007fe405 */
[----:B------:R-:W-:Y:S01]  /*3020*/  LEA R6, P0, R72, UR4, 0x1 ;  /* 0x0000000448067c11 */ /* 0x000fe2000f8008ff */
[----:B------:R-:W-:-:S03]  /*3030*/  IMAD.WIDE.U32 R14, R19, R76, R14 ;  /* 0x0000004c130e7225 */ /* 0x000fc600078e000e */
[----:B------:R-:W-:Y:S02]  /*3040*/  LEA.HI.X R7, R72, UR5, R7, 0x1, P0 ;  /* 0x0000000548077c11 */ /* 0x000fe400080f0c07 */
[----:B------:R-:W-:-:S04]  /*3050*/  ISETP.GT.AND P0, PT, R18, 0x1, PT ;  /* 0x000000011200780c */ /* 0x000fc80003f04270 */
[----:B------:R-:W-:Y:S01]  /*3060*/  ISETP.GT.AND P3, PT, R0, RZ, P0 ;  /* 0x000000ff0000720c */ /* 0x000fe20000764270 */
[----:B--2---:R-:W-:-:S04]  /*3070*/  IMAD.U32 R4, R3, 0x10000, RZ ;  /* 0x0001000003047824 */ /* 0x004fc800078e00ff */
[----:B------:R-:W-:Y:S01]  /*3080*/  FMUL R5, R4, R59 ;  /* 0x0000003b04057220 */ /* 0x000fe20000400000 */
[----:B------:R-:W-:-:S03]  /*3090*/  LEA R4, P4, R14, R80, 0x1 ;  /* 0x000000500e047211 */ /* 0x000fc600078808ff */
[----:B------:R-:W-:-:S05]  /*30a0*/  FFMA R5, R24, R58, R5 ;  /* 0x0000003a18057223 */ /* 0x000fca0000000005 */
[----:B------:R-:W-:Y:S01]  /*30b0*/  F2FP.BF16.F32.PACK_AB R10, RZ, R5 ;  /* 0x00000005ff0a723e */ /* 0x000fe200000010ff */
[----:B------:R-:W-:-:S03]  /*30c0*/  IMAD.IADD R5, R73, 0x1, R15 ;  /* 0x0000000149057824 */ /* 0x000fc600078e020f */
[----:B------:R-:W-:Y:S01]  /*30d0*/  PRMT R11, R10, 0x7610, R11 ;  /* 0x000076100a0b7816 */ /* 0x000fe2000000000b */
[----:B------:R-:W-:Y:S01]  /*30e0*/  IMAD.SHL.U32 R10, R78, 0x8, RZ ;  /* 0x000000084e0a7824 */ /* 0x000fe200078e00ff */
[----:B------:R-:W-:-:S03]  /*30f0*/  LEA.HI.X R5, R14, R81, R5, 0x1, P4 ;  /* 0x000000510e057211 */ /* 0x000fc600020f0c05 */
[----:B------:R0:W-:Y:S02]  /*3100*/  @P1 STG.E.U16 desc[UR48][R6.64], R11 ;  /* 0x0000000b06001986 */ /* 0x0001e4000c101530 */
[----:B0-----:R-:W-:Y:S01]  /*3110*/  SHF.L.U64.HI R11, R78, 0x3, R79 ;  /* 0x000000034e0b7819 */ /* 0x001fe2000001024f */
[----:B------:R-:W-:Y:S06]  /*3120*/  @!P3 BRA `(.L_x_39) ;  /* 0x000000000004b947 */ /* 0x000fec0003800000 */
[----:B------:R0:W5:Y:S02]  /*3130*/  LDG.E.LTC128B.U16 R3, desc[UR48][R4.64+0x2] ;  /* 0x0000023004037981 */ /* 0x000164000c1e1520 */
.L_x_39:
[----:B------:R-:W-:Y:S05]  /*3140*/  BSYNC B1 ;  /* 0x0000000000017941 */ /* 0x000fea0003800000 */
.L_x_38:
[----:B------:R-:W-:Y:S01]  /*3150*/  IMAD.WIDE.U32 R10, R20, R78, R10 ;  /* 0x0000004e140a7225 */ /* 0x000fe200078e000a */
[----:B------:R-:W-:Y:S02]  /*3160*/  ISETP.GT.AND P2, PT, R0, 0x8, P2 ;  /* 0x000000080000780c */ /* 0x000fe40001744270 */
[C---:B-----5:R-:W-:Y:S01]  /*3170*/  PRMT R20, R3.reuse, 0x7610, R20 ;  /* 0x0000761003147816 */ /* 0x060fe20000000014 */
[----:B------:R-:W-:Y:S01]  /*3180*/  IMAD.U32 R14, R3, 0x10000, RZ ;  /* 0x00010000030e7824 */ /* 0x000fe200078e00ff */
[----:B------:R-:W-:Y:S01]  /*3190*/  IADD3 R8, P1, R8, R10, RZ ;  /* 0x0000000a08087210 */ /* 0x000fe20007f3e0ff */
[----:B------:R-:W-:Y:S02]  /*31a0*/  IMAD.IADD R77, R77, 0x1, R11 ;  /* 0x000000014d4d7824 */ /* 0x000fe400078e020b */
[----:B------:R-:W-:Y:S02]  /*31b0*/  FMUL R14, R14, R59 ;  /* 0x0000003b0e0e7220 */ /* 0x000fe40000400000 */
[----:B------:R-:W-:-:S02]  /*31c0*/  IMAD.X R9, R77, 0x1, R9, P1 ;  /* 0x000000014d097824 */ /* 0x000fc400008e0609 */
[----:B------:R-:W-:Y:S01]  /*31d0*/  FFMA R25, R25, R58, R14 ;  /* 0x0000003a19197223 */ /* 0x000fe2000000000e */
[----:B------:R-:W-:-:S04]  /*31e0*/  LEA R14, P1, R8, R80, 0x1 ;  /* 0x00000050080e7211 */ /* 0x000fc800078208ff */
[----:B------:R-:W-:Y:S02]  /*31f0*/  F2FP.BF16.F32.PACK_AB R25, RZ, R25 ;  /* 0x00000019ff19723e */ /* 0x000fe400000010ff */
[----:B------:R-:W-:-:S03]  /*3200*/  LEA.HI.X R15, R8, R81, R9, 0x1, P1 ;  /* 0x00000051080f7211 */ /* 0x000fc600008f0c09 */
[----:B------:R1:W-:Y:S04]  /*3210*/  @P3 STG.E.U16 desc[UR48][R6.64+0x2], R25 ;  /* 0x0000021906003986 */ /* 0x0003e8000c101530 */
[----:B------:R-:W2:Y:S01]  /*3220*/  @P2 LDG.E.LTC128B.U16 R20, desc[UR48][R14.64] ;  /* 0x000000300e142981 */ /* 0x000ea2000c1e1520 */
[----:B------:R-:W-:Y:S01]  /*3230*/  IADD3 R12, P1, P3, R62, R10, R12 ;  /* 0x0000000a3e0c7210 */ /* 0x000fe20007b3e00c */
[----:B------:R-:W-:Y:S01]  /*3240*/  BSSY B1, `(.L_x_40) ;  /* 0x0000011000017945 */ /* 0x000fe20003800000 */
[C---:B------:R-:W-:Y:S02]  /*3250*/  SHF.L.U64.HI R11, R64.reuse, 0x1, R65 ;  /* 0x00000001400b7819 */ /* 0x040fe40000010241 */
[----:B------:R-:W-:Y:S02]  /*3260*/  IADD3.X R13, R63, R77, R13, P1, P3 ;  /* 0x0000004d3f0d7210 */ /* 0x000fe40000fe640d */
[----:B------:R-:W-:-:S02]  /*3270*/  LEA R10, P1, R64, R6, 0x1 ;  /* 0x00000006400a7211 */ /* 0x000fc400078208ff */
[----:B------:R-:W-:Y:S01]  /*3280*/  ISETP.GT.AND P0, PT, R0, 0x8, P0 ;  /* 0x000000080000780c */ /* 0x000fe20000704270 */
[----:B------:R-:W-:-:S04]  /*3290*/  IMAD.WIDE.U32 R12, R19, R76, R12 ;  /* 0x0000004c130c7225 */ /* 0x000fc800078e000c */
[----:B------:R-:W-:Y:S02]  /*32a0*/  IMAD.X R11, R11, 0x1, R7, P1 ;  /* 0x000000010b0b7824 */ /* 0x000fe400008e0607 */
[----:B------:R-:W-:Y:S02]  /*32b0*/  IMAD.IADD R9, R73, 0x1, R13 ;  /* 0x0000000149097824 */ /* 0x000fe400078e020d */
[----:B--2---:R-:W-:-:S04]  /*32c0*/  IMAD.U32 R8, R20, 0x10000, RZ ;  /* 0x0001000014087824 */ /* 0x004fc800078e00ff */
[----:B------:R-:W-:Y:S01]  /*32d0*/  FMUL R3, R8, R59 ;  /* 0x0000003b08037220 */ /* 0x000fe20000400000 */
[----:B------:R-:W-:-:S03]  /*32e0*/  LEA R8, P3, R12, R80, 0x1 ;  /* 0x000000500c087211 */ /* 0x000fc600078608ff */
[----:B------:R-:W-:Y:S01]  /*32f0*/  FFMA R3, R26, R58, R3 ;  /* 0x0000003a1a037223 */ /* 0x000fe20000000003 */
[----:B------:R-:W-:-:S04]  /*3300*/  LEA.HI.X R9, R12, R81, R9, 0x1, P3 ;  /* 0x000000510c097211 */ /* 0x000fc800018f0c09 */
[----:B------:R-:W-:-:S05]  /*3310*/  F2FP.BF16.F32.PACK_AB R3, RZ, R3 ;  /* 0x00000003ff03723e */ /* 0x000fca00000010ff */
[----:B------:R1:W-:Y:S01]  /*3320*/  @P2 STG.E.U16 desc[UR48][R10.64], R3 ;  /* 0x000000030a002986 */ /* 0x0003e2000c101530 */
[----:B------:R-:W-:Y:S05]  /*3330*/  @!P0 BRA `(.L_x_41) ;  /* 0x0000000000048947 */ /* 0x000fea0003800000 */
[----:B------:R2:W5:Y:S02]  /*3340*/  LDG.E.LTC128B.U16 R20, desc[UR48][R8.64+0x2] ;  /* 0x0000023008147981 */ /* 0x000564000c1e1520 */
.L_x_41:
[----:B------:R-:W-:Y:S05]  /*3350*/  BSYNC B1 ;  /* 0x0000000000017941 */ /* 0x000fea0003800000 */
.L_x_40:
[----:B-----5:R-:W-:Y:S01]  /*3360*/  IMAD.U32 R12, R20, 0x10000, RZ ;  /* 0x00010000140c7824 */ /* 0x020fe200078e00ff */
[----:B------:R-:W-:Y:S01]  /*3370*/  ISETP.GT.AND P1, PT, R18, 0x8, PT ;  /* 0x000000081200780c */ /* 0x000fe20003f24270 */
[----:B------:R-:W-:Y:S02]  /*3380*/  BSSY B1, `(.L_x_42) ;  /* 0x0000008000017945 */ /* 0x000fe40003800000 */
[----:B------:R-:W-:Y:S01]  /*3390*/  FMUL R12, R12, R59 ;  /* 0x0000003b0c0c7220 */ /* 0x000fe20000400000 */
[----:B------:R-:W-:-:S03]  /*33a0*/  ISETP.GT.AND P2, PT, R0, RZ, P1 ;  /* 0x000000ff0000720c */ /* 0x000fc60000f44270 */
[----:B------:R-:W-:-:S05]  /*33b0*/  FFMA R12, R27, R58, R12 ;  /* 0x0000003a1b0c7223 */ /* 0x000fca000000000c */
[----:B------:R-:W-:-:S05]  /*33c0*/  F2FP.BF16.F32.PACK_AB R12, RZ, R12 ;  /* 0x0000000cff0c723e */ /* 0x000fca00000010ff */
[----:B------:R3:W-:Y:S01]  /*33d0*/  @P0 STG.E.U16 desc[UR48][R10.64+0x2], R12 ;  /* 0x0000020c0a000986 */ /* 0x0007e2000c101530 */
[----:B------:R-:W-:Y:S05]  /*33e0*/  @!P2 BRA `(.L_x_43) ;  /* 0x000000000004a947 */ /* 0x000fea0003800000 */
[----:B------:R4:W5:Y:S02]  /*33f0*/  LDG.E.LTC128B.U16 R20, desc[UR48][R4.64+0x10] ;  /* 0x0000103004147981 */ /* 0x000964000c1e1520 */
.L_x_43:
[----:B------:R-:W-:Y:S05]  /*3400*/  BSYNC B1 ;  /* 0x0000000000017941 */ /* 0x000fea0003800000 */
.L_x_42:
[----:B---3-5:R-:W-:Y:S01]  /*3410*/  IMAD.U32 R12, R20, 0x10000, RZ ;  /* 0x00010000140c7824 */ /* 0x028fe200078e00ff */
[----:B------:R-:W-:Y:S01]  /*3420*/  ISETP.GT.AND P0, PT, R18, 0x9, PT ;  /* 0x000000091200780c */ /* 0x000fe20003f04270 */
[----:B------:R-:W-:Y:S02]  /*3430*/  BSSY B1, `(.L_x_44) ;  /* 0x0000008000017945 */ /* 0x000fe40003800000 */
[----:B-1----:R-:W-:Y:S01]  /*3440*/  FMUL R3, R12, R59 ;  /* 0x0000003b0c037220 */ /* 0x002fe20000400000 */
[----:B------:R-:W-:-:S03]  /*3450*/  ISETP.GT.AND P3, PT, R0, RZ, P0 ;  /* 0x000000ff0000720c */ /* 0x000fc60000764270 */
[----:B------:R-:W-:-:S05]  /*3460*/  FFMA R3, R28, R58, R3 ;  /* 0x0000003a1c037223 */ /* 0x000fca0000000003 */
[----:B------:R-:W-:-:S05]  /*3470*/  F2FP.BF16.F32.PACK_AB R3, RZ, R3 ;  /* 0x00000003ff03723e */ /* 0x000fca00000010ff */
[----:B------:R1:W-:Y:S01]  /*3480*/  @P2 STG.E.U16 desc[UR48][R6.64+0x10], R3 ;  /* 0x0000100306002986 */ /* 0x0003e2000c101530 */
[----:B------:R-:W-:Y:S05]  /*3490*/  @!P3 BRA `(.L_x_45) ;  /* 0x000000000004b947 */ /* 0x000fea0003800000 */
[----:B------:R3:W5:Y:S02]  /*34a0*/  LDG.E.LTC128B.U16 R20, desc[UR48][R4.64+0x12] ;  /* 0x0000123004147981 */ /* 0x000764000c1e1520 */
.L_x_45:
[----:B------:R-:W-:Y:S05]  /*34b0*/  BSYNC B1 ;  /* 0x0000000000017941 */ /* 0x000fea0003800000 */
.L_x_44:
[----:B-----5:R-:W-:Y:S01]  /*34c0*/  IMAD.U32 R12, R20, 0x10000, RZ ;  /* 0x00010000140c7824 */ /* 0x020fe200078e00ff */
[----:B------:R-:W-:Y:S01]  /*34d0*/  ISETP.GT.AND P1, PT, R0, 0x8, P1 ;  /* 0x000000080000780c */ /* 0x000fe20000f24270 */
[----:B------:R-:W-:Y:S02]  /*34e0*/  BSSY B1, `(.L_x_46) ;  /* 0x0000007000017945 */ /* 0x000fe40003800000 */
[----:B------:R-:W-:-:S04]  /*34f0*/  FMUL R12, R12, R59 ;  /* 0x0000003b0c0c7220 */ /* 0x000fc80000400000 */
[----:B------:R-:W-:-:S05]  /*3500*/  FFMA R12, R29, R58, R12 ;  /* 0x0000003a1d0c7223 */ /* 0x000fca000000000c */
[----:B------:R-:W-:-:S05]  /*3510*/  F2FP.BF16.F32.PACK_AB R12, RZ, R12 ;  /* 0x0000000cff0c723e */ /* 0x000fca00000010ff */
[----:B------:R0:W-:Y:S01]  /*3520*/  @P3 STG.E.U16 desc[UR48][R6.64+0x12], R12 ;  /* 0x0000120c06003986 */ /* 0x0001e2000c101530 */
[----:B------:R-:W-:Y:S05]  /*3530*/  @!P1 BRA `(.L_x_47) ;  /* 0x0000000000049947 */ /* 0x000fea0003800000 */
[----:B------:R0:W5:Y:S02]  /*3540*/  LDG.E.LTC128B.U16 R20, desc[UR48][R8.64+0x10] ;  /* 0x0000103008147981 */ /* 0x000164000c1e1520 */
.L_x_47:
[----:B------:R-:W-:Y:S05]  /*3550*/  BSYNC B1 ;  /* 0x0000000000017941 */ /* 0x000fea0003800000 */
.L_x_46:
[----:B0----5:R-:W-:Y:S01]  /*3560*/  IMAD.U32 R12, R20, 0x10000, RZ ;  /* 0x00010000140c7824 */ /* 0x021fe200078e00ff */
[----:B------:R-:W-:Y:S01]  /*3570*/  ISETP.GT.AND P0, PT, R0, 0x8, P0 ;  /* 0x000000080000780c */ /* 0x000fe20000704270 */
[----:B------:R-:W-:Y:S02]  /*3580*/  BSSY B1, `(.L_x_48) ;  /* 0x0000007000017945 */ /* 0x000fe40003800000 */
[----:B-1----:R-:W-:-:S04]  /*3590*/  FMUL R3, R12, R59 ;  /* 0x0000003b0c037220 */ /* 0x002fc80000400000 */
[----:B------:R-:W-:-:S05]  /*35a0*/  FFMA R3, R30, R58, R3 ;  /* 0x0000003a1e037223 */ /* 0x000fca0000000003 */
[----:B------:R-:W-:-:S05]  /*35b0*/  F2FP.BF16.F32.PACK_AB R3, RZ, R3 ;  /* 0x00000003ff03723e */ /* 0x000fca00000010ff */
[----:B------:R0:W-:Y:S01]  /*35c0*/  @P1 STG.E.U16 desc[UR48][R10.64+0x10], R3 ;  /* 0x000010030a001986 */ /* 0x0001e2000c101530 */
[----:B------:R-:W-:Y:S05]  /*35d0*/  @!P0 BRA `(.L_x_49) ;  /* 0x0000000000048947 */ /* 0x000fea0003800000 */
[----:B------:R1:W5:Y:S02]  /*35e0*/  LDG.E.LTC128B.U16 R20, desc[UR48][R8.64+0x12] ;  /* 0x0000123008147981 */ /* 0x000364000c1e1520 */
.L_x_49:
[----:B------:R-:W-:Y:S05]  /*35f0*/  BSYNC B1 ;  /* 0x0000000000017941 */ /* 0x000fea0003800000 */
.L_x_48:
        /* <DEDUP_REMOVED lines=10> */
.L_x_51:
[----:B------:R-:W-:Y:S05]  /*36a0*/  BSYNC B1 ;  /* 0x0000000000017941 */ /* 0x000fea0003800000 */
.L_x_50:
[----:B0----5:R-:W-:Y:S01]  /*36b0*/  IMAD.U32 R12, R20, 0x10000, RZ ;  /* 0x00010000140c7824 */ /* 0x021fe200078e00ff */
        /* <DEDUP_REMOVED lines=9> */
.L_x_53:
[----:B------:R-:W-:Y:S05]  /*3750*/  BSYNC B1 ;  /* 0x0000000000017941 */ /* 0x000fea0003800000 */
.L_x_52:
        /* <DEDUP_REMOVED lines=9> */
.L_x_55:
[----:B------:R-:W-:Y:S05]  /*37f0*/  BSYNC B1 ;  /* 0x0000000000017941 */ /* 0x000fea0003800000 */
.L_x_54:
[----:B0----5:R-:W-:Y:S01]  /*3800*/  IMAD.U32 R12, R20, 0x10000, RZ ;  /* 0x00010000140c7824 */ /* 0x021fe200078e00ff */
        /* <DEDUP_REMOVED lines=8> */
.L_x_57:
[----:B------:R-:W-:Y:S05]  /*3890*/  BSYNC B1 ;  /* 0x0000000000017941 */ /* 0x000fea0003800000 */
.L_x_56:
        /* <DEDUP_REMOVED lines=10> */
.L_x_59:
[----:B------:R-:W-:Y:S05]  /*3940*/  BSYNC B1 ;  /* 0x0000000000017941 */ /* 0x000fea0003800000 */
.L_x_58:
        /* <DEDUP_REMOVED lines=10> */
.L_x_61:
[----:B------:R-:W-:Y:S05]  /*39f0*/  BSYNC B1 ;  /* 0x0000000000017941 */ /* 0x000fea0003800000 */
.L_x_60:
        /* <DEDUP_REMOVED lines=9> */
.L_x_63:
[----:B------:R-:W-:Y:S05]  /*3a90*/  BSYNC B1 ;  /* 0x0000000000017941 */ /* 0x000fea0003800000 */
.L_x_62:
        /* <DEDUP_REMOVED lines=9> */
.L_x_65:
[----:B------:R-:W-:Y:S05]  /*3b30*/  BSYNC B1 ;  /* 0x0000000000017941 */ /* 0x000fea0003800000 */
.L_x_64:
        /* <DEDUP_REMOVED lines=10> */
.L_x_67:
[----:B------:R-:W-:Y:S05]  /*3be0*/  BSYNC B1 ;  /* 0x0000000000017941 */ /* 0x000fea0003800000 */
.L_x_66:
        /* <DEDUP_REMOVED lines=10> */
.L_x_69:
[----:B------:R-:W-:Y:S05]  /*3c90*/  BSYNC B1 ;  /* 0x0000000000017941 */ /* 0x000fea0003800000 */
.L_x_68:
        /* <DEDUP_REMOVED lines=9> */
.L_x_71:
[----:B------:R-:W-:Y:S05]  /*3d30*/  BSYNC B1 ;  /* 0x0000000000017941 */ /* 0x000fea0003800000 */
.L_x_70:
        /* <DEDUP_REMOVED lines=9> */
.L_x_73:
[----:B------:R-:W-:Y:S05]  /*3dd0*/  BSYNC B1 ;  /* 0x0000000000017941 */ /* 0x000fea0003800000 */
.L_x_72:
        /* <DEDUP_REMOVED lines=10> */
.L_x_75:
[----:B------:R-:W-:Y:S05]  /*3e80*/  BSYNC B1 ;  /* 0x0000000000017941 */ /* 0x000fea0003800000 */
.L_x_74:
        /* <DEDUP_REMOVED lines=10> */
.L_x_77:
[----:B------:R-:W-:Y:S05]  /*3f30*/  BSYNC B1 ;  /* 0x0000000000017941 */ /* 0x000fea0003800000 */
.L_x_76:
        /* <DEDUP_REMOVED lines=9> */
.L_x_79:
[----:B------:R-:W-:Y:S05]  /*3fd0*/  BSYNC B1 ;  /* 0x0000000000017941 */ /* 0x000fea0003800000 */
.L_x_78:
        /* <DEDUP_REMOVED lines=9> */
.L_x_81:
[----:B------:R-:W-:Y:S05]  /*4070*/  BSYNC B1 ;  /* 0x0000000000017941 */ /* 0x000fea0003800000 */
.L_x_80:
        /* <DEDUP_REMOVED lines=10> */
.L_x_83:
[----:B------:R-:W-:Y:S05]  /*4120*/  BSYNC B1 ;  /* 0x0000000000017941 */ /* 0x000fea0003800000 */
.L_x_82:
        /* <DEDUP_REMOVED lines=10> */
.L_x_85:
[----:B------:R-:W-:Y:S05]  /*41d0*/  BSYNC B1 ;  /* 0x0000000000017941 */ /* 0x000fea0003800000 */
.L_x_84:
        /* <DEDUP_REMOVED lines=9> */
.L_x_87:
[----:B------:R-:W-:Y:S05]  /*4270*/  BSYNC B1 ;  /* 0x0000000000017941 */ /* 0x000fea0003800000 */
.L_x_86:
        /* <DEDUP_REMOVED lines=9> */
.L_x_89:
[----:B------:R-:W-:Y:S05]  /*4310*/  BSYNC B1 ;  /* 0x0000000000017941 */ /* 0x000fea0003800000 */
.L_x_88:
        /* <DEDUP_REMOVED lines=10> */
.L_x_91:
[----:B------:R-:W-:Y:S05]  /*43c0*/  BSYNC B1 ;  /* 0x0000000000017941 */ /* 0x000fea0003800000 */
.L_x_90:
        /* <DEDUP_REMOVED lines=10> */
.L_x_93:
[----:B------:R-:W-:Y:S05]  /*4470*/  BSYNC B1 ;  /* 0x0000000000017941 */ /* 0x000fea0003800000 */
.L_x_92:
[----:B0--345:R-:W-:Y:S01]  /*4480*/  IMAD.U32 R4, R20, 0x10000, RZ ;  /* 0x0001000014047824 */ /* 0x039fe200078e00ff */
        /* <DEDUP_REMOVED lines=8> */
.L_x_95:
[----:B------:R-:W-:Y:S05]  /*4510*/  BSYNC B1 ;  /* 0x0000000000017941 */ /* 0x000fea0003800000 */
.L_x_94:
[----:B0----5:R-:W-:Y:S01]  /*4520*/  IMAD.U32 R4, R20, 0x10000, RZ ;  /* 0x0001000014047824 */ /* 0x021fe200078e00ff */
[----:B------:R-:W-:Y:S01]  /*4530*/  ISETP.GT.AND P0, PT, R0, 0x8, P0 ;  /* 0x000000080000780c */ /* 0x000fe20000704270 */
[----:B------:R-:W-:Y:S01]  /*4540*/  @P1 IMAD.MOV.U32 R5, RZ, RZ, R11 ;  /* 0x000000ffff051224 */ /* 0x000fe200078e000b */
[----:B------:R-:W-:Y:S01]  /*4550*/  BSSY B1, `(.L_x_96) ;  /* 0x0000008000017945 */ /* 0x000fe20003800000 */
[----:B------:R-:W-:Y:S01]  /*4560*/  FMUL R3, R4, R59 ;  /* 0x0000003b04037220 */ /* 0x000fe20000400000 */
[----:B------:R-:W-:-:S03]  /*4570*/  @P1 IMAD.MOV.U32 R4, RZ, RZ, R10 ;  /* 0x000000ffff041224 */ /* 0x000fc600078e000a */
[----:B------:R-:W-:-:S05]  /*4580*/  FFMA R3, R54, R58, R3 ;  /* 0x0000003a36037223 */ /* 0x000fca0000000003 */
[----:B------:R-:W-:-:S05]  /*4590*/  F2FP.BF16.F32.PACK_AB R3, RZ, R3 ;  /* 0x00000003ff03723e */ /* 0x000fca00000010ff */
[----:B------:R0:W-:Y:S01]  /*45a0*/  @P1 STG.E.U16 desc[UR48][R4.64+0x70], R3 ;  /* 0x0000700304001986 */ /* 0x0001e2000c101530 */
[----:B------:R-:W-:Y:S05]  /*45b0*/  @!P0 BRA `(.L_x_97) ;  /* 0x0000000000048947 */ /* 0x000fea0003800000 */
[----:B------:R4:W5:Y:S02]  /*45c0*/  LDG.E.LTC128B.U16 R20, desc[UR48][R8.64+0x72] ;  /* 0x0000723008147981 */ /* 0x000964000c1e1520 */
.L_x_97:
[----:B------:R-:W-:Y:S05]  /*45d0*/  BSYNC B1 ;  /* 0x0000000000017941 */ /* 0x000fea0003800000 */
.L_x_96:
[----:B------:R-:W-:Y:S05]  /*45e0*/  @!P0 BRA `(.L_x_98) ;  /* 0x0000000800708947 */ /* 0x000fea0003800000 */
[----:B-----5:R-:W-:-:S04]  /*45f0*/  IMAD.U32 R20, R20, 0x10000, RZ ;  /* 0x0001000014147824 */ /* 0x020fc800078e00ff */
[----:B------:R-:W-:-:S04]  /*4600*/  FMUL R20, R20, R59 ;  /* 0x0000003b14147220 */ /* 0x000fc80000400000 */
[----:B------:R-:W-:-:S05]  /*4610*/  FFMA R20, R55, R58, R20 ;  /* 0x0000003a37147223 */ /* 0x000fca0000000014 */
[----:B------:R-:W-:-:S05]  /*4620*/  F2FP.BF16.F32.PACK_AB R20, RZ, R20 ;  /* 0x00000014ff14723e */ /* 0x000fca00000010ff */
[----:B------:R0:W-:Y:S01]  /*4630*/  STG.E.U16 desc[UR48][R10.64+0x72], R20 ;  /* 0x000072140a007986 */ /* 0x0001e2000c101530 */
[----:B------:R-:W-:Y:S05]  /*4640*/  BRA `(.L_x_98) ;  /* 0x0000000800587947 */ /* 0x000fea0003800000 */
.L_x_37:
[----:B------:R-:W-:Y:S01]  /*4650*/  ISETP.GT.AND P3, PT, R18, 0x1, PT ;  /* 0x000000011200780c */ /* 0x000fe20003f64270 */
[----:B------:R-:W-:Y:S01]  /*4660*/  ULDC.64 UR4, c[0x0][0x5c0] ;  /* 0x0001700000047ab9 */ /* 0x000fe20000000a00 */
[-C--:B------:R-:W-:Y:S01]  /*4670*/  FMUL R24, R24, R58.reuse ;  /* 0x0000003a18187220 */ /* 0x080fe20000400000 */
[----:B------:R-:W-:Y:S01]  /*4680*/  LEA R4, P4, R72, UR4, 0x1 ;  /* 0x0000000448047c11 */ /* 0x000fe2000f8808ff */
[-C--:B------:R-:W-:Y:S01]  /*4690*/  FMUL R25, R25, R58.reuse ;  /* 0x0000003a19197220 */ /* 0x080fe20000400000 */
[----:B------:R-:W-:Y:S01]  /*46a0*/  ISETP.GT.AND P0, PT, R0, RZ, P3 ;  /* 0x000000ff0000720c */ /* 0x000fe20001f04270 */
[----:B------:R-:W-:Y:S01]  /*46b0*/  FMUL R26, R26, R58 ;  /* 0x0000003a1a1a7220 */ /* 0x000fe20000400000 */
[----:B------:R-:W-:Y:S01]  /*46c0*/  F2FP.BF16.F32.PACK_AB R24, RZ, R24 ;  /* 0x00000018ff18723e */ /* 0x000fe200000010ff */
[-C--:B------:R-:W-:Y:S01]  /*46d0*/  FMUL R27, R27, R58.reuse ;  /* 0x0000003a1b1b7220 */ /* 0x080fe20000400000 */
[----:B------:R-:W-:Y:S01]  /*46e0*/  LEA.HI.X R5, R72, UR5, R7, 0x1, P4 ;  /* 0x0000000548057c11 */ /* 0x000fe2000a0f0c07 */
[-C--:B------:R-:W-:Y:S01]  /*46f0*/  FMUL R28, R28, R58.reuse ;  /* 0x0000003a1c1c7220 */ /* 0x080fe20000400000 */
[----:B------:R-:W-:Y:S01]  /*4700*/  F2FP.BF16.F32.PACK_AB R25, RZ, R25 ;  /* 0x00000019ff19723e */ /* 0x000fe200000010ff */
[-C--:B------:R-:W-:Y:S01]  /*4710*/  FMUL R29, R29, R58.reuse ;  /* 0x0000003a1d1d7220 */ /* 0x080fe20000400000 */
[----:B------:R-:W-:Y:S01]  /*4720*/  ISETP.GT.AND P2, PT, R0, 0x8, P2 ;  /* 0x000000080000780c */ /* 0x000fe20001744270 */
[----:B------:R-:W-:Y:S01]  /*4730*/  @P1 STG.E.U16 desc[UR48][R4.64], R24 ;  /* 0x0000001804001986 */ /* 0x000fe2000c101530 */
[----:B------:R-:W-:Y:S01]  /*4740*/  ISETP.GT.AND P1, PT, R18, 0x8, PT ;  /* 0x000000081200780c */ /* 0x000fe20003f24270 */
[----:B------:R-:W-:Y:S01]  /*4750*/  FMUL R30, R30, R58 ;  /* 0x0000003a1e1e7220 */ /* 0x000fe20000400000 */
[C---:B------:R-:W-:Y:S01]  /*4760*/  SHF.L.U64.HI R3, R64.reuse, 0x1, R65 ;  /* 0x0000000140037819 */ /* 0x040fe20000010241 */
[----:B------:R-:W-:Y:S01]  /*4770*/  @P0 STG.E.U16 desc[UR48][R4.64+0x2], R25 ;  /* 0x0000021904000986 */ /* 0x000fe2000c101530 */
[----:B------:R-:W-:Y:S01]  /*4780*/  LEA R6, P5, R64, R4, 0x1 ;  /* 0x0000000440067211 */ /* 0x000fe200078a08ff */
[-C--:B------:R-:W-:Y:S01]  /*4790*/  FMUL R31, R31, R58.reuse ;  /* 0x0000003a1f1f7220 */ /* 0x080fe20000400000 */
[----:B------:R-:W-:Y:S01]  /*47a0*/  ISETP.GT.AND P3, PT, R0, 0x8, P3 ;  /* 0x000000080000780c */ /* 0x000fe20001f64270 */
[-C--:B------:R-:W-:Y:S01]  /*47b0*/  FMUL R32, R32, R58.reuse ;  /* 0x0000003a20207220 */ /* 0x080fe20000400000 */
[----:B------:R-:W-:Y:S01]  /*47c0*/  ISETP.GT.AND P0, PT, R18, 0x9, PT ;  /* 0x000000091200780c */ /* 0x000fe20003f04270 */
[----:B------:R-:W-:Y:S01]  /*47d0*/  IMAD.X R7, R3, 0x1, R5, P5 ;  /* 0x0000000103077824 */ /* 0x000fe200028e0605 */
[----:B------:R-:W-:Y:S01]  /*47e0*/  ISETP.GT.AND P4, PT, R0, RZ, P1 ;  /* 0x000000ff0000720c */ /* 0x000fe20000f84270 */
[----:B------:R-:W-:Y:S01]  /*47f0*/  FMUL R33, R33, R58 ;  /* 0x0000003a21217220 */ /* 0x000fe20000400000 */
[----:B------:R-:W-:Y:S01]  /*4800*/  F2FP.BF16.F32.PACK_AB R26, RZ, R26 ;  /* 0x0000001aff1a723e */ /* 0x000fe200000010ff */
[-C--:B------:R-:W-:Y:S01]  /*4810*/  FMUL R34, R34, R58.reuse ;  /* 0x0000003a22227220 */ /* 0x080fe20000400000 */
[----:B------:R-:W-:Y:S01]  /*4820*/  ISETP.GT.AND P5, PT, R0, RZ, P0 ;  /* 0x000000ff0000720c */ /* 0x000fe200007a4270 */
[----:B------:R-:W-:Y:S01]  /*4830*/  FMUL R35, R35, R58 ;  /* 0x0000003a23237220 */ /* 0x000fe20000400000 */
[----:B------:R-:W-:Y:S01]  /*4840*/  F2FP.BF16.F32.PACK_AB R27, RZ, R27 ;  /* 0x0000001bff1b723e */ /* 0x000fe200000010ff */
[----:B------:R-:W-:Y:S01]  /*4850*/  @P2 STG.E.U16 desc[UR48][R6.64], R26 ;  /* 0x0000001a06002986 */ /* 0x000fe2000c101530 */
[----:B------:R-:W-:Y:S01]  /*4860*/  F2FP.BF16.F32.PACK_AB R28, RZ, R28 ;  /* 0x0000001cff1c723e */ /* 0x000fe200000010ff */
[-C--:B------:R-:W-:Y:S01]  /*4870*/  FMUL R36, R36, R58.reuse ;  /* 0x0000003a24247220 */ /* 0x080fe20000400000 */
[----:B------:R-:W-:Y:S01]  /*4880*/  ISETP.GT.AND P2, PT, R0, 0x8, P1 ;  /* 0x000000080000780c */ /* 0x000fe20000f44270 */
[----:B------:R-:W-:Y:S01]  /*4890*/  @P3 STG.E.U16 desc[UR48][R6.64+0x2], R27 ;  /* 0x0000021b06003986 */ /* 0x000fe2000c101530 */
[----:B------:R-:W-:Y:S01]  /*48a0*/  ISETP.GT.AND P1, PT, R18, 0x10, PT ;  /* 0x000000101200780c */ /* 0x000fe20003f24270 */
[-C--:B------:R-:W-:Y:S01]  /*48b0*/  FMUL R37, R37, R58.reuse ;  /* 0x0000003a25257220 */ /* 0x080fe20000400000 */
[----:B------:R-:W-:Y:S01]  /*48c0*/  F2FP.BF16.F32.PACK_AB R29, RZ, R29 ;  /* 0x0000001dff1d723e */ /* 0x000fe200000010ff */
[----:B------:R-:W-:Y:S01]  /*48d0*/  @P4 STG.E.U16 desc[UR48][R4.64+0x10], R28 ;  /* 0x0000101c04004986 */ /* 0x000fe2000c101530 */
[----:B------:R-:W-:Y:S01]  /*48e0*/  ISETP.GT.AND P3, PT, R0, 0x8, P0 ;  /* 0x000000080000780c */ /* 0x000fe20000764270 */
[-C--:B------:R-:W-:Y:S01]  /*48f0*/  FMUL R38, R38, R58.reuse ;  /* 0x0000003a26267220 */ /* 0x080fe20000400000 */
[----:B------:R-:W-:Y:S01]  /*4900*/  ISETP.GT.AND P0, PT, R18, 0x11, PT ;  /* 0x000000111200780c */ /* 0x000fe20003f04270 */
[----:B------:R-:W-:Y:S01]  /*4910*/  @P5 STG.E.U16 desc[UR48][R4.64+0x12], R29 ;  /* 0x0000121d04005986 */ /* 0x000fe2000c101530 */
        /* <DEDUP_REMOVED lines=40> */
[C---:B------:R-:W-:Y:S01]  /*4ba0*/  ISETP.GT.AND P4, PT, R0.reuse, RZ, P1 ;  /* 0x000000ff0000720c */ /* 0x040fe20000f84270 */
[-C--:B------:R-:W-:Y:S01]  /*4bb0*/  FMUL R51, R51, R58.reuse ;  /* 0x0000003a33337220 */ /* 0x080fe20000400000 */
[----:B------:R-:W-:Y:S01]  /*4bc0*/  ISETP.GT.AND P5, PT, R0, RZ, P0 ;  /* 0x000000ff0000720c */ /* 0x000fe200007a4270 */
[----:B------:R-:W-:Y:S01]  /*4bd0*/  FMUL R52, R52, R58 ;  /* 0x0000003a34347220 */ /* 0x000fe20000400000 */
[----:B------:R-:W-:Y:S01]  /*4be0*/  F2FP.BF16.F32.PACK_AB R38, RZ, R38 ;  /* 0x00000026ff26723e */ /* 0x000fe200000010ff */
[-C--:B------:R-:W-:Y:S01]  /*4bf0*/  FMUL R53, R53, R58.reuse ;  /* 0x0000003a35357220 */ /* 0x080fe20000400000 */
[----:B------:R-:W-:Y:S01]  /*4c00*/  F2FP.BF16.F32.PACK_AB R39, RZ, R39 ;  /* 0x00000027ff27723e */ /* 0x000fe200000010ff */
[----:B------:R-:W-:Y:S01]  /*4c10*/  FMUL R54, R54, R58 ;  /* 0x0000003a36367220 */ /* 0x000fe20000400000 */
[----:B------:R-:W-:Y:S01]  /*4c20*/  F2FP.BF16.F32.PACK_AB R40, RZ, R40 ;  /* 0x00000028ff28723e */ /* 0x000fe200000010ff */
[----:B------:R-:W-:Y:S01]  /*4c30*/  @P2 STG.E.U16 desc[UR48][R6.64+0x30], R38 ;  /* 0x0000302606002986 */ /* 0x000fe2000c101530 */
[----:B------:R-:W-:Y:S01]  /*4c40*/  F2FP.BF16.F32.PACK_AB R41, RZ, R41 ;  /* 0x00000029ff29723e */ /* 0x000fe200000010ff */
[----:B------:R-:W-:Y:S01]  /*4c50*/  FMUL R55, R55, R58 ;  /* 0x0000003a37377220 */ /* 0x000fe20000400000 */
[C---:B------:R-:W-:Y:S01]  /*4c60*/  ISETP.GT.AND P1, PT, R0.reuse, 0x8, P1 ;  /* 0x000000080000780c */ /* 0x040fe20000f24270 */
[----:B------:R-:W-:Y:S01]  /*4c70*/  @P3 STG.E.U16 desc[UR48][R6.64+0x32], R39 ;  /* 0x0000322706003986 */ /* 0x000fe2000c101530 */
[----:B------:R-:W-:-:S02]  /*4c80*/  ISETP.GT.AND P2, PT, R0, 0x8, P0 ;  /* 0x000000080000780c */ /* 0x000fc40000744270 */
[----:B------:R-:W-:Y:S01]  /*4c90*/  F2FP.BF16.F32.PACK_AB R42, RZ, R42 ;  /* 0x0000002aff2a723e */ /* 0x000fe200000010ff */
[----:B------:R-:W-:Y:S01]  /*4ca0*/  @P4 STG.E.U16 desc[UR48][R4.64+0x40], R40 ;  /* 0x0000402804004986 */ /* 0x000fe2000c101530 */
[C---:B------:R-:W-:Y:S02]  /*4cb0*/  ISETP.GT.AND P4, PT, R18.reuse, 0x28, PT ;  /* 0x000000281200780c */ /* 0x040fe40003f84270 */
[----:B------:R-:W-:Y:S01]  /*4cc0*/  ISETP.GT.AND P0, PT, R18, 0x29, PT ;  /* 0x000000291200780c */ /* 0x000fe20003f04270 */
[----:B------:R-:W-:Y:S01]  /*4cd0*/  @P5 STG.E.U16 desc[UR48][R4.64+0x42], R41 ;  /* 0x0000422904005986 */ /* 0x000fe2000c101530 */
[----:B------:R-:W-:Y:S02]  /*4ce0*/  ISETP.GT.AND P5, PT, R0, RZ, P4 ;  /* 0x000000ff0000720c */ /* 0x000fe400027a4270 */
[----:B------:R-:W-:Y:S01]  /*4cf0*/  F2FP.BF16.F32.PACK_AB R43, RZ, R43 ;  /* 0x0000002bff2b723e */ /* 0x000fe200000010ff */
[----:B------:R-:W-:Y:S01]  /*4d00*/  @P1 STG.E.U16 desc[UR48][R6.64+0x40], R42 ;  /* 0x0000402a06001986 */ /* 0x000fe2000c101530 */
[----:B------:R-:W-:-:S02]  /*4d10*/  F2FP.BF16.F32.PACK_AB R44, RZ, R44 ;  /* 0x0000002cff2c723e */ /* 0x000fc400000010ff */
[C---:B------:R-:W-:Y:S01]  /*4d20*/  ISETP.GT.AND P3, PT, R0.reuse, RZ, P0 ;  /* 0x000000ff0000720c */ /* 0x040fe20000764270 */
[----:B------:R-:W-:Y:S01]  /*4d30*/  @P2 STG.E.U16 desc[UR48][R6.64+0x42], R43 ;  /* 0x0000422b06002986 */ /* 0x000fe2000c101530 */
[C---:B------:R-:W-:Y:S02]  /*4d40*/  ISETP.GT.AND P4, PT, R0.reuse, 0x8, P4 ;  /* 0x000000080000780c */ /* 0x040fe40002784270 */
[----:B------:R-:W-:Y:S02]  /*4d50*/  F2FP.BF16.F32.PACK_AB R45, RZ, R45 ;  /* 0x0000002dff2d723e */ /* 0x000fe400000010ff */
[----:B------:R-:W-:Y:S01]  /*4d60*/  F2FP.BF16.F32.PACK_AB R46, RZ, R46 ;  /* 0x0000002eff2e723e */ /* 0x000fe200000010ff */
[----:B------:R-:W-:Y:S01]  /*4d70*/  @P5 STG.E.U16 desc[UR48][R4.64+0x50], R44 ;  /* 0x0000502c04005986 */ /* 0x000fe2000c101530 */
[----:B------:R-:W-:Y:S02]  /*4d80*/  ISETP.GT.AND P5, PT, R0, 0x8, P0 ;  /* 0x000000080000780c */ /* 0x000fe400007a4270 */
[----:B------:R-:W-:-:S02]  /*4d90*/  F2FP.BF16.F32.PACK_AB R47, RZ, R47 ;  /* 0x0000002fff2f723e */ /* 0x000fc400000010ff */
[C---:B------:R-:W-:Y:S01]  /*4da0*/  ISETP.GT.AND P2, PT, R18.reuse, 0x31, PT ;  /* 0x000000311200780c */ /* 0x040fe20003f44270 */
[----:B------:R-:W-:Y:S01]  /*4db0*/  @P3 STG.E.U16 desc[UR48][R4.64+0x52], R45 ;  /* 0x0000522d04003986 */ /* 0x000fe2000c101530 */
[----:B------:R-:W-:Y:S02]  /*4dc0*/  ISETP.GT.AND P3, PT, R18, 0x30, PT ;  /* 0x000000301200780c */ /* 0x000fe40003f64270 */
[----:B------:R-:W-:Y:S01]  /*4dd0*/  F2FP.BF16.F32.PACK_AB R48, RZ, R48 ;  /* 0x00000030ff30723e */ /* 0x000fe200000010ff */
[----:B------:R-:W-:Y:S01]  /*4de0*/  @P4 STG.E.U16 desc[UR48][R6.64+0x50], R46 ;  /* 0x0000502e06004986 */ /* 0x000fe2000c101530 */
[C---:B------:R-:W-:Y:S02]  /*4df0*/  ISETP.GT.AND P4, PT, R0.reuse, RZ, P2 ;  /* 0x000000ff0000720c */ /* 0x040fe40001784270 */
[----:B------:R-:W-:Y:S01]  /*4e00*/  F2FP.BF16.F32.PACK_AB R49, RZ, R49 ;  /* 0x00000031ff31723e */ /* 0x000fe200000010ff */
[----:B------:R-:W-:Y:S01]  /*4e10*/  @P5 STG.E.U16 desc[UR48][R6.64+0x52], R47 ;  /* 0x0000522f06005986 */ /* 0x000fe2000c101530 */
[----:B------:R-:W-:-:S02]  /*4e20*/  ISETP.GT.AND P5, PT, R0, RZ, P3 ;  /* 0x000000ff0000720c */ /* 0x000fc40001fa4270 */
[C---:B------:R-:W-:Y:S02]  /*4e30*/  ISETP.GT.AND P1, PT, R18.reuse, 0x38, PT ;  /* 0x000000381200780c */ /* 0x040fe40003f24270 */
[----:B------:R-:W-:Y:S02]  /*4e40*/  ISETP.GT.AND P0, PT, R18, 0x39, PT ;  /* 0x000000391200780c */ /* 0x000fe40003f04270 */
[C---:B------:R-:W-:Y:S02]  /*4e50*/  ISETP.GT.AND P3, PT, R0.reuse, 0x8, P3 ;  /* 0x000000080000780c */ /* 0x040fe40001f64270 */
[C---:B------:R-:W-:Y:S02]  /*4e60*/  ISETP.GT.AND P2, PT, R0.reuse, 0x8, P2 ;  /* 0x000000080000780c */ /* 0x040fe40001744270 */
[----:B------:R-:W-:Y:S02]  /*4e70*/  F2FP.BF16.F32.PACK_AB R50, RZ, R50 ;  /* 0x00000032ff32723e */ /* 0x000fe400000010ff */
[----:B------:R-:W-:Y:S01]  /*4e80*/  F2FP.BF16.F32.PACK_AB R51, RZ, R51 ;  /* 0x00000033ff33723e */ /* 0x000fe200000010ff */
[----:B------:R-:W-:Y:S01]  /*4e90*/  @P5 STG.E.U16 desc[UR48][R4.64+0x60], R48 ;  /* 0x0000603004005986 */ /* 0x000fe2000c101530 */
[----:B------:R-:W-:-:S02]  /*4ea0*/  ISETP.GT.AND P5, PT, R0, RZ, P0 ;  /* 0x000000ff0000720c */ /* 0x000fc400007a4270 */
[C---:B------:R-:W-:Y:S01]  /*4eb0*/  ISETP.GT.AND P0, PT, R0.reuse, 0x8, P0 ;  /* 0x000000080000780c */ /* 0x040fe20000704270 */
[----:B------:R-:W-:Y:S01]  /*4ec0*/  @P4 STG.E.U16 desc[UR48][R4.64+0x62], R49 ;  /* 0x0000623104004986 */ /* 0x000fe2000c101530 */
[C---:B------:R-:W-:Y:S02]  /*4ed0*/  ISETP.GT.AND P4, PT, R0.reuse, RZ, P1 ;  /* 0x000000ff0000720c */ /* 0x040fe40000f84270 */
[----:B------:R-:W-:Y:S01]  /*4ee0*/  ISETP.GT.AND P1, PT, R0, 0x8, P1 ;  /* 0x000000080000780c */ /* 0x000fe20000f24270 */
[----:B------:R-:W-:Y:S01]  /*4ef0*/  @P3 STG.E.U16 desc[UR48][R6.64+0x60], R50 ;  /* 0x0000603206003986 */ /* 0x000fe2000c101530 */
[----:B------:R-:W-:Y:S02]  /*4f00*/  F2FP.BF16.F32.PACK_AB R52, RZ, R52 ;  /* 0x00000034ff34723e */ /* 0x000fe400000010ff */
[----:B------:R-:W-:Y:S01]  /*4f10*/  F2FP.BF16.F32.PACK_AB R53, RZ, R53 ;  /* 0x00000035ff35723e */ /* 0x000fe200000010ff */
[----:B------:R-:W-:Y:S01]  /*4f20*/  @P2 STG.E.U16 desc[UR48][R6.64+0x62], R51 ;  /* 0x0000623306002986 */ /* 0x000fe2000c101530 */
[----:B------:R-:W-:-:S02]  /*4f30*/  F2FP.BF16.F32.PACK_AB R54, RZ, R54 ;  /* 0x00000036ff36723e */ /* 0x000fc400000010ff */
[----:B------:R-:W-:-:S03]  /*4f40*/  F2FP.BF16.F32.PACK_AB R55, RZ, R55 ;  /* 0x00000037ff37723e */ /* 0x000fc600000010ff */
[----:B------:R-:W-:Y:S04]  /*4f50*/  @P4 STG.E.U16 desc[UR48][R4.64+0x70], R52 ;  /* 0x0000703404004986 */ /* 0x000fe8000c101530 */
[----:B------:R0:W-:Y:S02]  /*4f60*/  @P5 STG.E.U16 desc[UR48][R4.64+0x72], R53 ;  /* 0x0000723504005986 */ /* 0x0001e4000c101530 */
[----:B0-----:R-:W-:Y:S02]  /*4f70*/  @P1 IMAD.MOV.U32 R4, RZ, RZ, R6 ;  /* 0x000000ffff041224 */ /* 0x001fe400078e0006 */
[----:B------:R-:W-:-:S05]  /*4f80*/  @P1 IMAD.MOV.U32 R5, RZ, RZ, R7 ;  /* 0x000000ffff051224 */ /* 0x000fca00078e0007 */
[----:B------:R0:W-:Y:S04]  /*4f90*/  @P1 STG.E.U16 desc[UR48][R4.64+0x70], R54 ;  /* 0x0000703604001986 */ /* 0x0001e8000c101530 */
[----:B------:R0:W-:Y:S02]  /*4fa0*/  @P0 STG.E.U16 desc[UR48][R6.64+0x72], R55 ;  /* 0x0000723706000986 */ /* 0x0001e4000c101530 */
.L_x_98:
[----:B------:R-:W-:Y:S05]  /*4fb0*/  BSYNC B0 ;  /* 0x0000000000007941 */ /* 0x000fea0003800000 */
.L_x_36:
[----:B0-----:R-:W2:Y:S01]  /*4fc0*/  LDL.64 R4, [R1] ;  /* 0x0000000001047983 */ /* 0x001ea20000100a00 */
[----:B------:R-:W-:Y:S01]  /*4fd0*/  ULDC.64 UR4, c[0x0][0x650] ;  /* 0x0001940000047ab9 */ /* 0x000fe20000000a00 */
[----:B------:R-:W-:Y:S02]  /*4fe0*/  IMAD.U32 R0, RZ, RZ, UR45 ;  /* 0x0000002dff007e24 */ /* 0x000fe4000f8e00ff */
[----:B------:R-:W-:Y:S02]  /*4ff0*/  IMAD.MOV.U32 R22, RZ, RZ, -0x1 ;  /* 0xffffffffff167424 */ /* 0x000fe400078e00ff */
[----:B------:R0:W-:Y:S01]  /*5000*/  SYNCS.ARRIVE.TRANS64.A1T0 RZ, [R0+UR41], RZ ;  /* 0x000000ff00ff79a7 */ /* 0x0001e20008100029 */
[----:B------:R-:W-:Y:S02]  /*5010*/  IMAD.MOV.U32 R18, RZ, RZ, -0x1 ;  /* 0xffffffffff127424 */ /* 0x000fe400078e00ff */
[----:B------:R-:W-:Y:S01]  /*5020*/  IMAD.MOV.U32 R19, RZ, RZ, -0x1 ;  /* 0xffffffffff137424 */ /* 0x000fe200078e00ff */
[----:B0-----:R-:W-:-:S02]  /*5030*/  PRMT R0, RZ, 0x7610, R0 ;  /* 0x00007610ff007816 */ /* 0x001fc40000000000 */
[----:B--2---:R-:W-:-:S05]  /*5040*/  LEA R16, P0, R4, R16, 0x1 ;  /* 0x0000001004107211 */ /* 0x004fca00078008ff */
[----:B------:R-:W-:Y:S01]  /*5050*/  IMAD.X R17, R68, 0x1, R17, P0 ;  /* 0x0000000144117824 */ /* 0x000fe200000e0611 */
[----:B------:R-:W-:-:S04]  /*5060*/  ISETP.GE.U32.AND P0, PT, R16, UR4, PT ;  /* 0x0000000410007c0c */ /* 0x000fc8000bf06070 */
[----:B------:R-:W-:-:S13]  /*5070*/  ISETP.GE.U32.AND.EX P0, PT, R17, UR5, PT, P0 ;  /* 0x0000000511007c0c */ /* 0x000fda000bf06100 */
[----:B------:R-:W-:Y:S05]  /*5080*/  @P0 BRA `(.L_x_99) ;  /* 0x00000004004c0947 */ /* 0x000fea0003800000 */
[----:B------:R-:W0:Y:S01]  /*5090*/  LDC.64 R10, c[0x0][0x628] ;  /* 0x00018a00ff0a7b82 */ /* 0x000e220000000a00 */
[----:B------:R-:W2:Y:S01]  /*50a0*/  S2R R12, SR_CTAID.X ;  /* 0x00000000000c7919 */ /* 0x000ea20000002500 */
[----:B-1-34-:R-:W-:Y:S02]  /*50b0*/  IMAD.MOV.U32 R8, RZ, RZ, R16 ;  /* 0x000000ffff087224 */ /* 0x01afe400078e0010 */
[----:B------:R-:W-:Y:S01]  /*50c0*/  IMAD.MOV.U32 R9, RZ, RZ, R17 ;  /* 0x000000ffff097224 */ /* 0x000fe200078e0011 */
[----:B------:R-:W1:Y:S03]  /*50d0*/  S2R R18, SR_CTAID.Y ;  /* 0x0000000000127919 */ /* 0x000e660000002600 */
[----:B------:R-:W3:Y:S08]  /*50e0*/  LDC R0, c[0x0][0x630] ;  /* 0x00018c00ff007b82 */ /* 0x000ef00000000800 */
[----:B------:R-:W4:Y:S01]  /*50f0*/  LDC.64 R14, c[0x0][0x620] ;  /* 0x00018800ff0e7b82 */ /* 0x000f220000000a00 */
[----:B0-----:R-:W-:-:S04]  /*5100*/  ISETP.NE.U32.AND P0, PT, R10, RZ, PT ;  /* 0x000000ff0a00720c */ /* 0x001fc80003f05070 */
[----:B------:R-:W-:-:S13]  /*5110*/  ISETP.NE.AND.EX P0, PT, R11, RZ, PT, P0 ;  /* 0x000000ff0b00720c */ /* 0x000fda0003f05300 */
[----:B-1234-:R-:W-:Y:S05]  /*5120*/  @!P0 BRA `(.L_x_100) ;  /* 0x0000000000288947 */ /* 0x01efea0003800000 */
[----:B------:R-:W0:Y:S02]  /*5130*/  LDC R3, c[0x0][0x634] ;  /* 0x00018d00ff037b82 */ /* 0x000e240000000800 */
[----:B0-----:R-:W-:-:S05]  /*5140*/  IADD3 R3, P0, R16, R3, RZ ;  /* 0x0000000310037210 */ /* 0x001fca0007f1e0ff */
        /* <DEDUP_REMOVED lines=8> */
.L_x_100:
[-CC-:B------:R-:W-:Y:S01]  /*51d0*/  SHF.R.U64 R19, R8, R0.reuse, R9.reuse ;  /* 0x0000000008137219 */ /* 0x180fe20000001209 */
[----:B------:R-:W0:Y:S01]  /*51e0*/  LDC.64 R24, c[0x0][0x640] ;  /* 0x00019000ff187b82 */ /* 0x000e220000000a00 */
[----:B------:R-:W-:Y:S01]  /*51f0*/  SHF.R.U32.HI R0, RZ, R0, R9 ;  /* 0x00000000ff007219 */ /* 0x000fe20000011609 */
[----:B------:R-:W-:Y:S01]  /*5200*/  ULDC UR4, c[0x0][0x150] ;  /* 0x0000540000047ab9 */ /* 0x000fe20000000800 */
[----:B------:R-:W-:Y:S02]  /*5210*/  IADD3 R3, P0, RZ, -R19, RZ ;  /* 0x80000013ff037210 */ /* 0x000fe40007f1e0ff */
[----:B------:R-:W-:-:S03]  /*5220*/  I2FP.F32.U32 R7, R12 ;  /* 0x0000000c00077245 */ /* 0x000fc60000201000 */
[----:B------:R-:W1:Y:S01]  /*5230*/  LDC R6, c[0x0][0x618] ;  /* 0x00018600ff067b82 */ /* 0x000e620000000800 */
[----:B------:R-:W-:Y:S02]  /*5240*/  IMAD.X R5, RZ, RZ, ~R0, P0 ;  /* 0x000000ffff057224 */ /* 0x000fe400000e0e00 */
[----:B------:R-:W-:Y:S01]  /*5250*/  FMUL R7, R7, UR4 ;  /* 0x0000000407077c20 */ /* 0x000fe20008400000 */
[----:B------:R-:W-:Y:S01]  /*5260*/  ULDC UR4, c[0x0][0x154] ;  /* 0x0000550000047ab9 */ /* 0x000fe20000000800 */
[-C--:B------:R-:W-:Y:S02]  /*5270*/  IMAD R0, R5, R14.reuse, RZ ;  /* 0x0000000e05007224 */ /* 0x080fe400078e02ff */
[C---:B------:R-:W-:Y:S01]  /*5280*/  IMAD.WIDE.U32 R4, R3.reuse, R14, R16 ;  /* 0x0000000e03047225 */ /* 0x040fe200078e0010 */
[----:B------:R-:W2:Y:S01]  /*5290*/  LDC R8, c[0x0][0x608] ;  /* 0x00018200ff087b82 */ /* 0x000ea20000000800 */
[----:B------:R-:W3:Y:S02]  /*52a0*/  F2I.U32.TRUNC.NTZ R7, R7 ;  /* 0x0000000700077305 */ /* 0x000ee4000020f000 */
[----:B------:R-:W-:Y:S01]  /*52b0*/  IMAD R3, R3, R15, R0 ;  /* 0x0000000f03037224 */ /* 0x000fe200078e0200 */
[----:B------:R-:W-:-:S03]  /*52c0*/  I2FP.F32.U32 R0, R18 ;  /* 0x0000001200007245 */ /* 0x000fc60000201000 */
[----:B------:R-:W-:Y:S01]  /*52d0*/  IMAD.IADD R3, R5, 0x1, R3 ;  /* 0x0000000105037824 */ /* 0x000fe200078e0203 */
[----:B------:R-:W4:Y:S01]  /*52e0*/  LDC R11, c[0x0][0x658] ;  /* 0x00019600ff0b7b82 */ /* 0x000f220000000800 */
[----:B0-----:R-:W-:-:S04]  /*52f0*/  ISETP.NE.U32.AND P0, PT, R24, RZ, PT ;  /* 0x000000ff1800720c */ /* 0x001fc80003f05070 */
[----:B------:R-:W-:-:S03]  /*5300*/  ISETP.NE.AND.EX P0, PT, R25, RZ, PT, P0 ;  /* 0x000000ff1900720c */ /* 0x000fc60003f05300 */
[----:B------:R-:W0:Y:S01]  /*5310*/  LDC R9, c[0x0][0x144] ;  /* 0x00005100ff097b82 */ /* 0x000e220000000800 */
[-C--:B-1----:R-:W-:Y:S01]  /*5320*/  SHF.R.U64 R10, R4, R6.reuse, R3 ;  /* 0x00000006040a7219 */ /* 0x082fe20000001203 */
[----:B---3--:R-:W-:Y:S01]  /*5330*/  IMAD.MOV R7, RZ, RZ, -R7 ;  /* 0x000000ffff077224 */ /* 0x008fe200078e0a07 */
[----:B------:R-:W-:Y:S01]  /*5340*/  SHF.R.U32.HI R3, RZ, R6, R3 ;  /* 0x00000006ff037219 */ /* 0x000fe20000011603 */
[----:B------:R-:W-:-:S04]  /*5350*/  FMUL R6, R0, UR4 ;  /* 0x0000000400067c20 */ /* 0x000fc80008400000 */
[----:B------:R-:W1:Y:S01]  /*5360*/  LDC R21, c[0x0][0x148] ;  /* 0x00005200ff157b82 */ /* 0x000e620000000800 */
[----:B------:R3:W0:Y:S01]  /*5370*/  F2I.U32.TRUNC.NTZ R14, R6 ;  /* 0x00000006000e7305 */ /* 0x000622000020f000 */
[-CC-:B--2---:R-:W-:Y:S02]  /*5380*/  SHF.R.U64 R13, R10, R8.reuse, R3.reuse ;  /* 0x000000080a0d7219 */ /* 0x184fe40000001203 */
[----:B------:R-:W-:-:S04]  /*5390*/  SHF.R.U32.HI R0, RZ, R8, R3 ;  /* 0x00000008ff007219 */ /* 0x000fc80000011603 */
[----:B-----5:R-:W2:Y:S01]  /*53a0*/  LDC R20, c[0x0][0x648] ;  /* 0x00019200ff147b82 */ /* 0x020ea20000000800 */
[-CC-:B----4-:R-:W-:Y:S02]  /*53b0*/  SHF.R.U64 R15, R13, R11.reuse, R0.reuse ;  /* 0x0000000b0d0f7219 */ /* 0x190fe40000001200 */
[----:B------:R-:W-:-:S03]  /*53c0*/  SHF.R.U32.HI R5, RZ, R11, R0 ;  /* 0x0000000bff057219 */ /* 0x000fc60000011600 */
[----:B------:R-:W-:Y:S02]  /*53d0*/  IMAD.MOV.U32 R4, RZ, RZ, R15 ;  /* 0x000000ffff047224 */ /* 0x000fe400078e000f */
[----:B------:R-:W4:Y:S01]  /*53e0*/  LDC R26, c[0x0][0x638] ;  /* 0x00018e00ff1a7b82 */ /* 0x000f220000000800 */
[----:B0-----:R-:W-:-:S07]  /*53f0*/  IMAD R22, R9, R7, R12 ;  /* 0x0000000709167224 */ /* 0x001fce00078e020c */
[----:B------:R-:W0:Y:S08]  /*5400*/  LDC R27, c[0x0][0x610] ;  /* 0x00018400ff1b7b82 */ /* 0x000e300000000800 */
[----:B------:R-:W0:Y:S01]  /*5410*/  LDC R28, c[0x0][0x600] ;  /* 0x00018000ff1c7b82 */ /* 0x000e220000000800 */
[----:B-123--:R-:W-:Y:S05]  /*5420*/  @!P0 BRA `(.L_x_101) ;  /* 0x0000000000288947 */ /* 0x00efea0003800000 */
[----:B------:R-:W1:Y:S02]  /*5430*/  LDC R0, c[0x0][0x64c] ;  /* 0x00019300ff007b82 */ /* 0x000e640000000800 */
[----:B-1----:R-:W-:-:S05]  /*5440*/  IADD3 R3, P0, R15, R0, RZ ;  /* 0x000000000f037210 */ /* 0x002fca0007f1e0ff */
        /* <DEDUP_REMOVED lines=8> */
.L_x_101:
[----:B------:R-:W-:Y:S01]  /*54d0*/  ISETP.NE.AND P0, PT, R2, 0x1, PT ;  /* 0x000000010200780c */ /* 0x000fe20003f05270 */
[----:B------:R-:W-:Y:S01]  /*54e0*/  IMAD.MOV R14, RZ, RZ, -R14 ;  /* 0x000000ffff0e7224 */ /* 0x000fe200078e0a0e */
[----:B------:R-:W-:Y:S02]  /*54f0*/  SHF.R.U64 R0, R4, R20, R5 ;  /* 0x0000001404007219 */ /* 0x000fe40000001205 */
[----:B------:R-:W-:Y:S02]  /*5500*/  LOP3.LUT R3, R13, R70, RZ, 0xc0, !PT ;  /* 0x000000460d037212 */ /* 0x000fe400078ec0ff */
[----:B------:R-:W-:Y:S01]  /*5510*/  LOP3.LUT R5, R10, R69, RZ, 0xc0, !PT ;  /* 0x000000450a057212 */ /* 0x000fe200078ec0ff */
[----:B------:R-:W-:Y:S02]  /*5520*/  IMAD.MOV R4, RZ, RZ, -R0 ;  /* 0x000000ffff047224 */ /* 0x000fe400078e0a00 */
[----:B------:R-:W-:Y:S02]  /*5530*/  IMAD R3, R66, R0, R3 ;  /* 0x0000000042037224 */ /* 0x000fe400078e0203 */
[----:B----4-:R-:W-:-:S02]  /*5540*/  IMAD R0, R4, R26, R15 ;  /* 0x0000001a04007224 */ /* 0x010fc400078e020f */
[----:B------:R-:W-:Y:S02]  /*5550*/  @P0 IMAD R22, R21, R14, R18 ;  /* 0x0000000e15160224 */ /* 0x000fe400078e0212 */
[----:B------:R-:W-:Y:S02]  /*5560*/  IMAD.MOV.U32 R4, RZ, RZ, 0x1 ;  /* 0x00000001ff047424 */ /* 0x000fe400078e00ff */
[----:B0-----:R-:W-:Y:S02]  /*5570*/  IMAD R22, R3, R27, R22 ;  /* 0x0000001b03167224 */ /* 0x001fe400078e0216 */
[----:B------:R-:W-:Y:S01]  /*5580*/  IMAD R3, R0, R28, R5 ;  /* 0x0000001c00037224 */ /* 0x000fe200078e0205 */
[----:B------:R-:W-:-:S04]  /*5590*/  PRMT R0, R4, 0x7610, R0 ;  /* 0x0000761004007816 */ /* 0x000fc80000000000 */
[----:B------:R-:W-:Y:S02]  /*55a0*/  SEL R18, R3, R22, !P0 ;  /* 0x0000001603127207 */ /* 0x000fe40004000000 */
[----:B------:R-:W-:-:S07]  /*55b0*/  SEL R22, R22, R3, !P0 ;  /* 0x0000000316167207 */ /* 0x000fce0004000000 */
.L_x_99:
[----:B------:R-:W-:Y:S01]  /*55c0*/  LOP3.LUT P0, RZ, R0, 0xff, RZ, 0xc0, !PT ;  /* 0x000000ff00ff7812 */ /* 0x000fe2000780c0ff */
[----:B------:R-:W-:Y:S01]  /*55d0*/  UIMAD.WIDE.U32 UR4, UR36, -0x55555555, URZ ;  /* 0xaaaaaaab240478a5 */ /* 0x000fe2000f8e003f */
[----:B------:R-:W-:-:S03]  /*55e0*/  LOP3.LUT R75, R75, 0x1, RZ, 0x3c, !PT ;  /* 0x000000014b4b7812 */ /* 0x000fc600078e3cff */
[----:B------:R-:W-:-:S04]  /*55f0*/  USHF.R.U32.HI UR4, URZ, 0x1, UR5 ;  /* 0x000000013f047899 */ /* 0x000fc80008011605 */
[----:B------:R-:W-:-:S04]  /*5600*/  UIMAD UR36, UR4, -0x3, UR36 ;  /* 0xfffffffd042478a4 */ /* 0x000fc8000f8e0224 */
[----:B------:R-:W-:Y:S08]  /*5610*/  @P0 BRA `(.L_x_102) ;  /* 0xffffffc000700947 */ /* 0x000ff0000383ffff */
[----:B------:R-:W-:Y:S05]  /*5620*/  EXIT ;  /* 0x000000000000794d */ /* 0x000fea0003800000 */
.L_x_17:
[----:B------:R-:W-:-:S08]  /*5630*/  ISETP.NE.AND P0, PT, R9, RZ, PT ;  /* 0x000000ff0900720c */ /* 0x000fd00003f05270 */
[----:B0-----:R-:W0:-:S00]  /*5640*/  USETMAXREG.DEALLOC.CTAPOOL 0x28 ;  /* 0x00000028000079c8 */ /* 0x001e0000080e0500 */
[----:B------:R-:W-:Y:S05]  /*5650*/  @P0 EXIT ;  /* 0x000000000000094d */ /* 0x000fea0003800000 */
[----:B0-----:R-:W-:Y:S01]  /*5660*/  LOP3.LUT P0, RZ, R3, 0xff, RZ, 0xc0, !PT ;  /* 0x000000ff03ff7812 */ /* 0x001fe2000780c0ff */
[----:B------:R-:W-:Y:S02]  /*5670*/  IMAD.MOV.U32 R3, RZ, RZ, 0x1 ;  /* 0x00000001ff037424 */ /* 0x000fe400078e00ff */
[----:B------:R-:W-:-:S10]  /*5680*/  IMAD.MOV.U32 R8, RZ, RZ, RZ ;  /* 0x000000ffff087224 */ /* 0x000fd400078e00ff */
[----:B------:R-:W-:Y:S05]  /*5690*/  @!P0 BRA `(.L_x_103) ;  /* 0x0000000c00b48947 */ /* 0x000fea0003800000 */
[----:B------:R-:W0:Y:S01]  /*56a0*/  S2R R12, SR_CgaCtaId ;  /* 0x00000000000c7919 */ /* 0x000e220000008800 */
[----:B------:R-:W-:Y:S01]  /*56b0*/  LOP3.LUT P0, RZ, R4, 0x1f, RZ, 0xc0, !PT ;  /* 0x0000001f04ff7812 */ /* 0x000fe2000780c0ff */
[----:B------:R-:W-:Y:S01]  /*56c0*/  ULDC UR21, c[0x0][0x658] ;  /* 0x0001960000157ab9 */ /* 0x000fe20000000800 */
[----:B------:R-:W-:Y:S01]  /*56d0*/  UMOV UR4, 0xffffffff ;  /* 0xffffffff00047882 */ /* 0x000fe20000000000 */
[----:B------:R-:W-:Y:S01]  /*56e0*/  BSSY B0, `(.L_x_103) ;  /* 0x00000e8000007945 */ /* 0x000fe20003800000 */
[----:B------:R-:W-:Y:S01]  /*56f0*/  USHF.L.U32 UR4, UR4, UR21, URZ ;  /* 0x0000001504047299 */ /* 0x000fe2000800063f */
[C---:B------:R-:W-:Y:S01]  /*5700*/  ISETP.NE.AND P2, PT, R5.reuse, RZ, PT ;  /* 0x000000ff0500720c */ /* 0x040fe20003f45270 */
[----:B------:R-:W-:Y:S01]  /*5710*/  IMAD.MOV.U32 R10, RZ, RZ, 0x1 ;  /* 0x00000001ff0a7424 */ /* 0x000fe200078e00ff */
[----:B------:R-:W-:Y:S01]  /*5720*/  ISETP.NE.OR P0, PT, R5, RZ, !P0 ;  /* 0x000000ff0500720c */ /* 0x000fe20004705670 */
[----:B------:R-:W-:Y:S01]  /*5730*/  IMAD.MOV.U32 R3, RZ, RZ, 0x1 ;  /* 0x00000001ff037424 */ /* 0x000fe200078e00ff */
[----:B------:R-:W-:Y:S01]  /*5740*/  LOP3.LUT R9, R23, 0x2, RZ, 0xfc, !PT ;  /* 0x0000000217097812 */ /* 0x000fe200078efcff */
[----:B------:R-:W-:Y:S01]  /*5750*/  IMAD.MOV.U32 R8, RZ, RZ, RZ ;  /* 0x000000ffff087224 */ /* 0x000fe200078e00ff */
[----:B------:R-:W-:Y:S01]  /*5760*/  ULDC UR13, c[0x0][0x600] ;  /* 0x00018000000d7ab9 */ /* 0x000fe20000000800 */
[----:B------:R-:W-:Y:S01]  /*5770*/  UMOV UR5, 0x1 ;  /* 0x0000000100057882 */ /* 0x000fe20000000000 */
[----:B------:R-:W-:-:S02]  /*5780*/  UIADD3 UR30, UR37, 0x1, URZ ;  /* 0x00000001251e7890 */ /* 0x000fc4000fffe03f */
[----:B------:R-:W-:Y:S02]  /*5790*/  UIADD3 UR13, UR13, -0x1, URZ ;  /* 0xffffffff0d0d7890 */ /* 0x000fe4000fffe03f */
[----:B------:R-:W-:Y:S02]  /*57a0*/  USHF.L.U32 UR21, UR5, UR21, URZ ;  /* 0x0000001505157299 */ /* 0x000fe4000800063f */
[----:B------:R-:W-:Y:S01]  /*57b0*/  ULOP3.LUT UR29, URZ, UR4, URZ, 0x33, !UPT ;  /* 0x000000043f1d7292 */ /* 0x000fe2000f8e333f */
[----:B------:R-:W-:Y:S01]  /*57c0*/  ULDC.64 UR22, c[0x0][0x198] ;  /* 0x0000660000167ab9 */ /* 0x000fe20000000a00 */
[C---:B0-----:R-:W-:Y:S02]  /*57d0*/  IMAD.SHL.U32 R11, R12.reuse, 0x20, RZ ;  /* 0x000000200c0b7824 */ /* 0x041fe400078e00ff */
[----:B------:R-:W-:-:S03]  /*57e0*/  IMAD.SHL.U32 R12, R12, 0x800, RZ ;  /* 0x000008000c0c7824 */ /* 0x000fc600078e00ff */
[----:B------:R-:W-:Y:S02]  /*57f0*/  LOP3.LUT R11, R11, 0x20, RZ, 0xc0, !PT ;  /* 0x000000200b0b7812 */ /* 0x000fe400078ec0ff */
[----:B------:R-:W-:-:S07]  /*5800*/  LOP3.LUT R12, R12, 0x800, RZ, 0xc0, !PT ;  /* 0x000008000c0c7812 */ /* 0x000fce00078ec0ff */
.L_x_115:
[----:B------:R-:W-:-:S03]  /*5810*/  UMOV UR4, 0xffffffff ;  /* 0xffffffff00047882 */ /* 0x000fc60000000000 */
[----:B------:R-:W-:Y:S05]  /*5820*/  BRA.DIV UR4, `(.L_x_104) ;  /* 0x0000001204487947 */ /* 0x000fea000b800000 */
[----:B------:R-:W-:-:S13]  /*5830*/  ELECT P6, URZ, PT ;  /* 0x00000000003f782f */ /* 0x000fda00038c0000 */
.L_x_127:
[----:B------:R-:W0:Y:S01]  /*5840*/  LDC R4, c[0x0][0x28c] ;  /* 0x0000a300ff047b82 */ /* 0x000e220000000800 */
[----:B------:R-:W-:Y:S01]  /*5850*/  BSSY B1, `(.L_x_105) ;  /* 0x000005b000017945 */ /* 0x000fe20003800000 */
[----:B0-----:R-:W-:-:S13]  /*5860*/  ISETP.LT.OR P6, PT, R4, 0x1, !P6 ;  /* 0x000000010400780c */ /* 0x001fda00077c1670 */
[----:B------:R-:W-:Y:S05]  /*5870*/  @P6 BRA `(.L_x_106) ;  /* 0x0000000400606947 */ /* 0x000fea0003800000 */
[----:B------:R-:W-:Y:S02]  /*5880*/  IMAD.SHL.U32 R22, R22, 0x40, RZ ;  /* 0x0000004016167824 */ /* 0x000fe400078e00ff */
[----:B------:R-:W-:Y:S02]  /*5890*/  IMAD R18, R18, 0x40, R11 ;  /* 0x0000004012127824 */ /* 0x000fe400078e020b */
[----:B------:R-:W-:Y:S02]  /*58a0*/  IMAD.MOV.U32 R15, RZ, RZ, RZ ;  /* 0x000000ffff0f7224 */ /* 0x000fe400078e00ff */
[----:B------:R-:W-:Y:S02]  /*58b0*/  IMAD.U32 R20, RZ, RZ, UR30 ;  /* 0x0000001eff147e24 */ /* 0x000fe4000f8e00ff */
[----:B------:R-:W-:Y:S02]  /*58c0*/  IMAD.MOV.U32 R4, RZ, RZ, R3 ;  /* 0x000000ffff047224 */ /* 0x000fe400078e0003 */
[----:B------:R-:W-:-:S07]  /*58d0*/  IMAD.MOV.U32 R5, RZ, RZ, R8 ;  /* 0x000000ffff057224 */ /* 0x000fce00078e0008 */
.L_x_110:
[----:B------:R-:W0:Y:S01]  /*58e0*/  S2R R7, SR_CgaCtaId ;  /* 0x0000000000077919 */ /* 0x000e220000008800 */
[----:B------:R-:W-:-:S04]  /*58f0*/  MOV R6, 0x400 ;  /* 0x0000040000067802 */ /* 0x000fc80000000f00 */
[----:B0-----:R-:W-:Y:S02]  /*5900*/  LEA R14, R7, R6, 0x18 ;  /* 0x00000006070e7211 */ /* 0x001fe400078ec0ff */
[----:B------:R-:W-:Y:S01]  /*5910*/  SHF.L.U32 R6, R4, 0x1f, RZ ;  /* 0x0000001f04067819 */ /* 0x000fe200000006ff */
[----:B------:R-:W0:Y:S02]  /*5920*/  @!P2 LDC R7, c[0x0][0x500] ;  /* 0x00014000ff07ab82 */ /* 0x000e240000000800 */
[----:B------:R-:W-:-:S04]  /*5930*/  IMAD R13, R5, 0x8, R14 ;  /* 0x00000008050d7824 */ /* 0x000fc800078e020e */
[----:B------:R-:W1:Y:S02]  /*5940*/  SYNCS.PHASECHK.TRANS64.TRYWAIT P1, [R13+URZ+0x18], R6 ;  /* 0x000018060d0075a7 */ /* 0x000e64000802017f */
[----:B-1----:R-:W-:Y:S05]  /*5950*/  @!P1 BRA `(.L_x_107) ;  /* 0x00000010001c9947 */ /* 0x002fea0003800000 */
.L_x_128:
[----:B-1----:R-:W-:Y:S01]  /*5960*/  PRMT R6, R9, 0x9910, RZ ;  /* 0x0000991009067816 */ /* 0x002fe200000000ff */
[----:B0-----:R0:W-:Y:S03]  /*5970*/  @!P2 SYNCS.ARRIVE.TRANS64 RZ, [R13+URZ], R7 ;  /* 0x000000070dffa9a7 */ /* 0x0011e6000800003f */
[----:B------:R-:W-:-:S13]  /*5980*/  ISETP.NE.AND P1, PT, R6, 0x2, PT ;  /* 0x000000020600780c */ /* 0x000fda0003f25270 */
[----:B0-----:R-:W-:Y:S05]  /*5990*/  @P1 BRA `(.L_x_108) ;  /* 0x0000000000041947 */ /* 0x001fea0003800000 */
[----:B------:R-:W-:Y:S01]  /*59a0*/  BPT.TRAP 0x1 ;  /* 0x000000040000795c */ /* 0x000fe20000300000 */
.L_x_108:
[----:B------:R-:W-:Y:S05]  /*59b0*/  @P0 BRA `(.L_x_109) ;  /* 0x0000000000040947 */ /* 0x000fea0003800000 */
[----:B------:R-:W-:Y:S01]  /*59c0*/  BPT.TRAP 0x1 ;  /* 0x000000040000795c */ /* 0x000fe20000300000 */
.L_x_109:
[----:B------:R-:W-:Y:S01]  /*59d0*/  IMAD R6, R5, 0x8000, R14 ;  /* 0x0000800005067824 */ /* 0x000fe200078e020e */
[----:B------:R-:W-:Y:S01]  /*59e0*/  R2UR UR10, R15 ;  /* 0x000000000f0a72ca */ /* 0x000fe200000e0000 */
[----:B------:R-:W-:Y:S01]  /*59f0*/  UIADD3 UR14, UP0, UR22, 0xf0, URZ ;  /* 0x000000f0160e7890 */ /* 0x000fe2000ff1e03f */
[----:B------:R-:W-:Y:S01]  /*5a00*/  R2UR UR9, R13 ;  /* 0x000000000d0972ca */ /* 0x000fe200000e0000 */
[----:B------:R-:W-:Y:S01]  /*5a10*/  VIADD R20, R20, 0xffffffff ;  /* 0xffffffff14147836 */ /* 0x000fe20000000000 */
[----:B------:R-:W-:Y:S01]  /*5a20*/  R2UR UR40, R6 ;  /* 0x00000000062872ca */ /* 0x000fe200000e0000 */
[----:B------:R-:W-:Y:S01]  /*5a30*/  IMAD R6, R5, 0x4000, R12 ;  /* 0x0000400005067824 */ /* 0x000fe200078e020c */
[----:B------:R-:W-:Y:S01]  /*5a40*/  R2UR UR11, R22 ;  /* 0x00000000160b72ca */ /* 0x000fe200000e0000 */
[----:B------:R-:W-:Y:S01]  /*5a50*/  UIADD3.X UR15, URZ, UR23, URZ, UP0, !UPT ;  /* 0x000000173f0f7290 */ /* 0x000fe200087fe43f */
[----:B------:R-:W-:Y:S01]  /*5a60*/  R2UR UR12, R19 ;  /* 0x00000000130c72ca */ /* 0x000fe200000e0000 */
[----:B------:R-:W-:Y:S01]  /*5a70*/  IMAD R6, R6, 0x2, R14 ;  /* 0x0000000206067824 */ /* 0x000fe200078e020e */
[----:B------:R-:W-:Y:S01]  /*5a80*/  R2UR UR35, R18 ;  /* 0x00000000122372ca */ /* 0x000fe200000e0000 */
[----:B------:R-:W-:Y:S01]  /*5a90*/  UIADD3 UR4, UP1, UR22, 0x1f0, URZ ;  /* 0x000001f016047890 */ /* 0x000fe2000ff3e03f */
[----:B------:R-:W-:Y:S01]  /*5aa0*/  ISETP.GT.AND P3, PT, R20, 0x1, PT ;  /* 0x000000011400780c */ /* 0x000fe20003f64270 */
[----:B------:R-:W-:Y:S01]  /*5ab0*/  UIADD3 UR58, UR10, 0x40, URZ ;  /* 0x000000400a3a7890 */ /* 0x000fe2000fffe03f */
[----:B------:R-:W-:Y:S01]  /*5ac0*/  R2UR UR18, R6 ;  /* 0x00000000061272ca */ /* 0x000fe200000e0000 */
[----:B------:R-:W-:Y:S01]  /*5ad0*/  UIADD3 UR50, UR10, 0x80, URZ ;  /* 0x000000800a327890 */ /* 0x000fe2000fffe03f */
[----:B------:R-:W-:Y:S01]  /*5ae0*/  VIADD R5, R5, 0x1 ;  /* 0x0000000105057836 */ /* 0x000fe20000000000 */
[----:B------:R-:W-:Y:S01]  /*5af0*/  UIADD3 UR8, UR40, 0x100, URZ ;  /* 0x0000010028087890 */ /* 0x000fe2000fffe03f */
[----:B------:R-:W-:Y:S01]  /*5b00*/  VIADD R15, R15, 0x100 ;  /* 0x000001000f0f7836 */ /* 0x000fe20000000000 */
[----:B------:R-:W-:-:S02]  /*5b10*/  UIADD3 UR56, UR40, 0x2100, URZ ;  /* 0x0000210028387890 */ /* 0x000fc4000fffe03f */
[----:B------:R-:W-:Y:S01]  /*5b20*/  UIADD3 UR48, UR40, 0x4100, URZ ;  /* 0x0000410028307890 */ /* 0x000fe2000fffe03f */
[C---:B------:R-:W-:Y:S01]  /*5b30*/  ISETP.NE.AND P1, PT, R5.reuse, 0x3, PT ;  /* 0x000000030500780c */ /* 0x040fe20003f25270 */
[----:B------:R-:W-:Y:S02]  /*5b40*/  UIADD3 UR42, UR10, 0xc0, URZ ;  /* 0x000000c00a2a7890 */ /* 0x000fe4000fffe03f */
[----:B------:R-:W-:Y:S01]  /*5b50*/  UIADD3 UR40, UR40, 0x6100, URZ ;  /* 0x0000610028287890 */ /* 0x000fe2000fffe03f */
[----:B------:R-:W-:Y:S01]  /*5b60*/  SEL R7, RZ, 0x1, P1 ;  /* 0x00000001ff077807 */ /* 0x000fe20000800000 */
[----:B------:R-:W-:Y:S01]  /*5b70*/  UMOV UR6, 0x0 ;  /* 0x0000000000067882 */ /* 0x000fe20000000000 */
[----:B------:R-:W-:Y:S01]  /*5b80*/  UMOV UR7, 0x10000000 ;  /* 0x1000000000077882 */ /* 0x000fe20000000000 */
[----:B------:R-:W-:Y:S01]  /*5b90*/  UIADD3.X UR5, URZ, UR23, URZ, UP1, !UPT ;  /* 0x000000173f057290 */ /* 0x000fe20008ffe43f */
[----:B------:R0:W-:Y:S01]  /*5ba0*/  UTMALDG.3D [UR8], [UR14], desc[UR6] ;  /* 0x000006080e0075b4 */ /* 0x0001e20008011000 */
[----:B------:R-:W-:Y:S01]  /*5bb0*/  UIADD3 UR32, UR18, 0x18100, URZ ;  /* 0x0001810012207890 */ /* 0x000fe2000fffe03f */
[----:B------:R-:W-:Y:S01]  /*5bc0*/  LOP3.LUT R4, R4, R7, RZ, 0x3c, !PT ;  /* 0x0000000704047212 */ /* 0x000fe200078e3cff */
[----:B------:R-:W-:Y:S01]  /*5bd0*/  UIADD3 UR24, UR18, 0x1a100, URZ ;  /* 0x0001a10012187890 */ /* 0x000fe2000fffe03f */
[----:B------:R-:W-:Y:S01]  /*5be0*/  SEL R5, R5, RZ, P1 ;  /* 0x000000ff05057207 */ /* 0x000fe20000800000 */
[----:B------:R-:W-:Y:S01]  /*5bf0*/  UIADD3 UR16, UR18, 0x1c100, URZ ;  /* 0x0001c10012107890 */ /* 0x000fe2000fffe03f */
[----:B------:R-:W-:Y:S01]  /*5c00*/  UMOV UR57, UR9 ;  /* 0x0000000900397c82 */ /* 0x000fe20008000000 */
        /* <DEDUP_REMOVED lines=8> */
[----:B------:R1:W-:Y:S01]  /*5c90*/  UTMALDG.3D [UR56], [UR14], desc[UR6] ;  /* 0x000006380e0075b4 */ /* 0x0003e20008011000 */
[----:B------:R-:W-:Y:S01]  /*5ca0*/  UMOV UR31, 0x30000 ;  /* 0x00030000001f7882 */ /* 0x000fe20000000000 */
[----:B------:R-:W-:Y:S01]  /*5cb0*/  UMOV UR33, UR9 ;  /* 0x0000000900217c82 */ /* 0x000fe20008000000 */
[----:B------:R-:W-:Y:S01]  /*5cc0*/  UMOV UR34, UR10 ;  /* 0x0000000a00227c82 */ /* 0x000fe20008000000 */
[----:B------:R-:W-:Y:S01]  /*5cd0*/  UMOV UR36, UR12 ;  /* 0x0000000c00247c82 */ /* 0x000fe20008000000 */
[----:B------:R-:W-:Y:S01]  /*5ce0*/  UMOV UR25, UR9 ;  /* 0x0000000900197c82 */ /* 0x000fe20008000000 */
[----:B------:R-:W-:Y:S01]  /*5cf0*/  UMOV UR27, UR35 ;  /* 0x00000023001b7c82 */ /* 0x000fe20008000000 */
[----:B------:R-:W-:Y:S01]  /*5d00*/  UMOV UR28, UR12 ;  /* 0x0000000c001c7c82 */ /* 0x000fe20008000000 */
[----:B0-----:R-:W-:Y:S01]  /*5d10*/  UIADD3 UR8, UR18, 0x1e100, URZ ;  /* 0x0001e10012087890 */ /* 0x001fe2000fffe03f */
[----:B------:R1:W-:Y:S01]  /*5d20*/  UTMALDG.3D [UR48], [UR14], desc[UR6] ;  /* 0x000006300e0075b4 */ /* 0x0003e20008011000 */
        /* <DEDUP_REMOVED lines=8> */
[----:B------:R1:W-:Y:S01]  /*5db0*/  UTMALDG.3D.MULTICAST [UR32], [UR4], UR31, desc[UR6] ;  /* 0x00000620040073b4 */ /* 0x0003e2000801181f */
[----:B------:R1:W-:Y:S01]  /*5dc0*/  UTMALDG.3D.MULTICAST [UR24], [UR4], UR31, desc[UR6] ;  /* 0x00000618040073b4 */ /* 0x0003e2000801181f */
[----:B------:R1:W-:Y:S01]  /*5dd0*/  UTMALDG.3D.MULTICAST [UR16], [UR4], UR31, desc[UR6] ;  /* 0x00000610040073b4 */ /* 0x0003e2000801181f */
[----:B------:R1:W-:Y:S02]  /*5de0*/  UTMALDG.3D.MULTICAST [UR8], [UR4], UR31, desc[UR6] ;  /* 0x00000608040073b4 */ /* 0x0003e4000801181f */
[----:B-1----:R-:W-:Y:S05]  /*5df0*/  @P3 BRA `(.L_x_110) ;  /* 0xfffffff800b83947 */ /* 0x002fea000383ffff */
.L_x_106:
[----:B------:R-:W-:Y:S05]  /*5e00*/  BSYNC B1 ;  /* 0x0000000000017941 */ /* 0x000fea0003800000 */
.L_x_105:
[----:B------:R-:W2:Y:S01]  /*5e10*/  LDL.64 R24, [R1] ;  /* 0x0000000001187983 */ /* 0x000ea20000100a00 */
[----:B------:R-:W-:Y:S01]  /*5e20*/  LOP3.LUT P4, RZ, R10, 0xff, RZ, 0xc0, !PT ;  /* 0x000000ff0aff7812 */ /* 0x000fe2000788c0ff */
[----:B------:R-:W-:Y:S01]  /*5e30*/  VIADD R7, R8, UR37 ;  /* 0x0000002508077c36 */ /* 0x000fe20008000000 */
[----:B------:R-:W-:Y:S01]  /*5e40*/  ULDC.64 UR4, c[0x0][0x650] ;  /* 0x0001940000047ab9 */ /* 0x000fe20000000a00 */
[----:B------:R-:W-:Y:S01]  /*5e50*/  IMAD.U32 R8, RZ, RZ, UR37 ;  /* 0x00000025ff087e24 */ /* 0x000fe2000f8e00ff */
[----:B------:R-:W-:Y:S01]  /*5e60*/  UISETP.GE.U32.AND UP0, UPT, UR37, 0x3, UPT ;  /* 0x000000032500788c */ /* 0x000fe2000bf06070 */
[----:B------:R-:W-:Y:S01]  /*5e70*/  BSSY B1, `(.L_x_111) ;  /* 0x000006c000017945 */ /* 0x000fe20003800000 */
[----:B------:R-:W-:Y:S01]  /*5e80*/  ISETP.GT.U32.AND P1, PT, R7, 0x2, PT ;  /* 0x000000020700780c */ /* 0x000fe20003f24070 */
[----:B------:R-:W-:Y:S01]  /*5e90*/  IMAD.MOV.U32 R22, RZ, RZ, -0x1 ;  /* 0xffffffffff167424 */ /* 0x000fe200078e00ff */
[----:B------:R-:W-:Y:S01]  /*5ea0*/  PRMT R10, RZ, 0x7610, R10 ;  /* 0x00007610ff0a7816 */ /* 0x000fe2000000000a */
[----:B------:R-:W-:Y:S01]  /*5eb0*/  IMAD.MOV.U32 R18, RZ, RZ, -0x1 ;  /* 0xffffffffff127424 */ /* 0x000fe200078e00ff */
[----:B------:R-:W-:Y:S01]  /*5ec0*/  ISETP.LT.U32.AND P1, PT, R8, 0x3, P1 ;  /* 0x000000030800780c */ /* 0x000fe20000f21070 */
[----:B------:R-:W-:Y:S01]  /*5ed0*/  IMAD.MOV.U32 R19, RZ, RZ, -0x1 ;  /* 0xffffffffff137424 */ /* 0x000fe200078e00ff */
[----:B------:R-:W-:Y:S01]  /*5ee0*/  PLOP3.LUT P3, PT, PT, PT, UP0, 0x80, 0x0 ;  /* 0x000000000000781c */ /* 0x000fe20003f6f008 */
[----:B------:R-:W0:Y:S01]  /*5ef0*/  @P4 S2R R5, SR_CgaCtaId ;  /* 0x0000000000054919 */ /* 0x000e220000008800 */
[----:B------:R-:W-:-:S04]  /*5f00*/  @P4 MOV R4, 0x400 ;  /* 0x0000040000044802 */ /* 0x000fc80000000f00 */
[----:B0-----:R-:W-:Y:S01]  /*5f10*/  @P4 LEA R6, R5, R4, 0x18 ;  /* 0x0000000405064211 */ /* 0x001fe200078ec0ff */
[----:B------:R-:W-:Y:S01]  /*5f20*/  IMAD.WIDE.U32 R4, R7, -0x55555555, RZ ;  /* 0xaaaaaaab07047825 */ /* 0x000fe200078e00ff */
[----:B------:R-:W-:Y:S02]  /*5f30*/  SEL R4, RZ, 0x1, !P1 ;  /* 0x00000001ff047807 */ /* 0x000fe40004800000 */
[----:B------:R0:W-:Y:S02]  /*5f40*/  @P4 SYNCS.ARRIVE.TRANS64.A1T0 RZ, [R6+URZ+0x68], RZ ;  /* 0x000068ff06ff49a7 */ /* 0x0001e4000810003f */
[----:B------:R-:W-:Y:S02]  /*5f50*/  LOP3.LUT R3, R3, R4, RZ, 0x3c, !PT ;  /* 0x0000000403037212 */ /* 0x000fe400078e3cff */
[----:B------:R-:W-:Y:S02]  /*5f60*/  PRMT R4, RZ, 0x7610, R4 ;  /* 0x00007610ff047816 */ /* 0x000fe40000000004 */
[----:B0-----:R-:W-:-:S04]  /*5f70*/  SHF.R.U32.HI R6, RZ, 0x1, R5 ;  /* 0x00000001ff067819 */ /* 0x001fc80000011605 */
[----:B------:R-:W-:Y:S01]  /*5f80*/  @P3 LOP3.LUT R3, R3, 0x1, R6, 0x78, !PT ;  /* 0x0000000103033812 */ /* 0x000fe200078e7806 */
[----:B------:R-:W-:Y:S01]  /*5f90*/  IMAD R8, R6, -0x3, R7 ;  /* 0xfffffffd06087824 */ /* 0x000fe200078e0207 */
[----:B--2---:R-:W-:-:S04]  /*5fa0*/  IADD3 R16, P4, R16, R24, RZ ;  /* 0x0000001810107210 */ /* 0x004fc80007f9e0ff */
[----:B------:R-:W-:Y:S01]  /*5fb0*/  ISETP.GE.U32.AND P1, PT, R16, UR4, PT ;  /* 0x0000000410007c0c */ /* 0x000fe2000bf26070 */
[----:B------:R-:W-:-:S05]  /*5fc0*/  IMAD.X R17, R17, 0x1, R0, P4 ;  /* 0x0000000111117824 */ /* 0x000fca00020e0600 */
[----:B------:R-:W-:-:S13]  /*5fd0*/  ISETP.GE.U32.AND.EX P1, PT, R17, UR5, PT, P1 ;  /* 0x0000000511007c0c */ /* 0x000fda000bf26110 */
[----:B------:R-:W-:Y:S05]  /*5fe0*/  @P1 BRA `(.L_x_112) ;  /* 0x0000000400501947 */ /* 0x000fea0003800000 */
[----:B------:R-:W0:Y:S01]  /*5ff0*/  S2R R13, SR_CTAID.X ;  /* 0x00000000000d7919 */ /* 0x000e220000002500 */
[----:B------:R-:W-:Y:S01]  /*6000*/  ULDC.64 UR4, c[0x0][0x628] ;  /* 0x00018a0000047ab9 */ /* 0x000fe20000000a00 */
[----:B------:R-:W-:Y:S01]  /*6010*/  ULDC UR7, c[0x0][0x630] ;  /* 0x00018c0000077ab9 */ /* 0x000fe20000000800 */
[----:B------:R-:W-:Y:S01]  /*6020*/  ISETP.NE.U32.AND P1, PT, RZ, UR4, PT ;  /* 0x00000004ff007c0c */ /* 0x000fe2000bf25070 */
[----:B------:R-:W1:Y:S01]  /*6030*/  S2R R14, SR_CTAID.Y ;  /* 0x00000000000e7919 */ /* 0x000e620000002600 */
[----:B------:R-:W-:Y:S01]  /*6040*/  ULDC UR8, c[0x0][0x150] ;  /* 0x0000540000087ab9 */ /* 0x000fe20000000800 */
[----:B------:R-:W-:Y:S01]  /*6050*/  IMAD.MOV.U32 R4, RZ, RZ, R16 ;  /* 0x000000ffff047224 */ /* 0x000fe200078e0010 */
[----:B------:R-:W-:Y:S01]  /*6060*/  ISETP.NE.AND.EX P1, PT, RZ, UR5, PT, P1 ;  /* 0x00000005ff007c0c */ /* 0x000fe2000bf25310 */
[----:B------:R-:W-:Y:S01]  /*6070*/  IMAD.MOV.U32 R5, RZ, RZ, R17 ;  /* 0x000000ffff057224 */ /* 0x000fe200078e0011 */
[----:B0-----:R-:W-:-:S11]  /*6080*/  I2FP.F32.U32 R18, R13 ;  /* 0x0000000d00127245 */ /* 0x001fd60000201000 */
[----:B------:R-:W-:Y:S05]  /*6090*/  @!P1 BRA `(.L_x_113) ;  /* 0x0000000000289947 */ /* 0x000fea0003800000 */
[----:B------:R-:W-:Y:S02]  /*60a0*/  ULDC UR6, c[0x0][0x634] ;  /* 0x00018d0000067ab9 */ /* 0x000fe40000000800 */
[----:B------:R-:W-:-:S05]  /*60b0*/  IADD3 R5, P1, R16, UR6, RZ ;  /* 0x0000000610057c10 */ /* 0x000fca000ff3e0ff */
[----:B------:R-:W-:-:S04]  /*60c0*/  IMAD.X R15, RZ, RZ, R17, P1 ;  /* 0x000000ffff0f7224 */ /* 0x000fc800008e0611 */
[----:B------:R-:W-:-:S04]  /*60d0*/  IMAD.WIDE.U32 R6, R15, UR4, RZ ;  /* 0x000000040f067c25 */ /* 0x000fc8000f8e00ff */
[----:B------:R-:W-:-:S04]  /*60e0*/  IMAD.WIDE.U32 R6, P1, R5, UR5, R6 ;  /* 0x0000000505067c25 */ /* 0x000fc8000f820006 */
[----:B------:R-:W-:-:S04]  /*60f0*/  IMAD.WIDE.U32 R4, R5, UR4, RZ ;  /* 0x0000000405047c25 */ /* 0x000fc8000f8e00ff */
[----:B------:R-:W-:Y:S01]  /*6100*/  IMAD.MOV.U32 R4, RZ, RZ, R7 ;  /* 0x000000ffff047224 */ /* 0x000fe200078e0007 */
[----:B------:R-:W-:Y:S01]  /*6110*/  IADD3 RZ, P3, R5, R6, RZ ;  /* 0x0000000605ff7210 */ /* 0x000fe20007f7e0ff */
[----:B------:R-:W-:-:S04]  /*6120*/  IMAD.X R5, RZ, RZ, RZ, P1 ;  /* 0x000000ffff057224 */ /* 0x000fc800008e06ff */
[----:B------:R-:W-:-:S08]  /*6130*/  IMAD.WIDE.U32.X R4, R15, UR5, R4, P3 ;  /* 0x000000050f047c25 */ /* 0x000fd000098e0404 */
.L_x_113:
[--C-:B------:R-:W-:Y:S01]  /*6140*/  SHF.R.U64 R19, R4, UR7, R5.reuse ;  /* 0x0000000704137c19 */ /* 0x100fe20008001205 */
[----:B------:R-:W-:Y:S01]  /*6150*/  FMUL R18, R18, UR8 ;  /* 0x0000000812127c20 */ /* 0x000fe20008400000 */
[----:B------:R-:W-:Y:S01]  /*6160*/  SHF.R.U32.HI R4, RZ, UR7, R5 ;  /* 0x00000007ff047c19 */ /* 0x000fe20008011605 */
[----:B------:R-:W0:Y:S01]  /*6170*/  LDC R6, c[0x0][0x144] ;  /* 0x00005100ff067b82 */ /* 0x000e220000000800 */
[----:B------:R-:W-:Y:S01]  /*6180*/  IADD3 R5, P1, RZ, -R19, RZ ;  /* 0x80000013ff057210 */ /* 0x000fe20007f3e0ff */
[----:B------:R-:W-:Y:S01]  /*6190*/  ULDC UR6, c[0x0][0x154] ;  /* 0x0000550000067ab9 */ /* 0x000fe20000000800 */
[----:B-1----:R-:W-:Y:S01]  /*61a0*/  I2FP.F32.U32 R7, R14 ;  /* 0x0000000e00077245 */ /* 0x002fe20000201000 */
[----:B------:R-:W1:Y:S01]  /*61b0*/  F2I.U32.TRUNC.NTZ R18, R18 ;  /* 0x0000001200127305 */ /* 0x000e62000020f000 */
[----:B------:R-:W-:Y:S01]  /*61c0*/  ULDC.64 UR4, c[0x0][0x620] ;  /* 0x0001880000047ab9 */ /* 0x000fe20000000a00 */
[----:B------:R-:W-:Y:S01]  /*61d0*/  IMAD.X R4, RZ, RZ, ~R4, P1 ;  /* 0x000000ffff047224 */ /* 0x000fe200008e0e04 */
[----:B------:R-:W-:Y:S01]  /*61e0*/  ISETP.NE.AND P4, PT, R2, 0x1, PT ;  /* 0x000000010200780c */ /* 0x000fe20003f85270 */
[----:B------:R-:W-:Y:S01]  /*61f0*/  FMUL R20, R7, UR6 ;  /* 0x0000000607147c20 */ /* 0x000fe20008400000 */
[----:B------:R-:W2:Y:S01]  /*6200*/  LDC R21, c[0x0][0x148] ;  /* 0x00005200ff157b82 */ /* 0x000ea20000000800 */
[----:B------:R-:W-:Y:S01]  /*6210*/  IMAD R4, R4, UR4, RZ ;  /* 0x0000000404047c24 */ /* 0x000fe2000f8e02ff */
[----:B------:R-:W-:-:S02]  /*6220*/  ULDC.64 UR6, c[0x0][0x640] ;  /* 0x0001900000067ab9 */ /* 0x000fc40000000a00 */
[----:B------:R-:W-:Y:S01]  /*6230*/  ISETP.NE.U32.AND P1, PT, RZ, UR6, PT ;  /* 0x00000006ff007c0c */ /* 0x000fe2000bf25070 */
[----:B------:R-:W3:Y:S01]  /*6240*/  F2I.U32.TRUNC.NTZ R20, R20 ;  /* 0x0000001400147305 */ /* 0x000ee2000020f000 */
[C---:B------:R-:W-:Y:S02]  /*6250*/  IMAD R7, R5.reuse, UR5, R4 ;  /* 0x0000000505077c24 */ /* 0x040fe4000f8e0204 */
[----:B------:R-:W-:Y:S01]  /*6260*/  IMAD.WIDE.U32 R4, R5, UR4, R16 ;  /* 0x0000000405047c25 */ /* 0x000fe2000f8e0010 */
[----:B------:R-:W-:Y:S01]  /*6270*/  ULDC UR4, c[0x0][0x618] ;  /* 0x0001860000047ab9 */ /* 0x000fe20000000800 */
[----:B------:R-:W-:Y:S02]  /*6280*/  ISETP.NE.AND.EX P1, PT, RZ, UR7, PT, P1 ;  /* 0x00000007ff007c0c */ /* 0x000fe4000bf25310 */
[----:B------:R-:W-:Y:S02]  /*6290*/  IMAD.IADD R5, R5, 0x1, R7 ;  /* 0x0000000105057824 */ /* 0x000fe400078e0207 */
[----:B-1----:R-:W-:-:S03]  /*62a0*/  IMAD.MOV R18, RZ, RZ, -R18 ;  /* 0x000000ffff127224 */ /* 0x002fc600078e0a12 */
[----:B------:R-:W-:Y:S01]  /*62b0*/  SHF.R.U64 R15, R4, UR4, R5 ;  /* 0x00000004040f7c19 */ /* 0x000fe20008001205 */
[----:B0-----:R-:W-:Y:S01]  /*62c0*/  IMAD R13, R6, R18, R13 ;  /* 0x00000012060d7224 */ /* 0x001fe200078e020d */
[----:B------:R-:W-:Y:S01]  /*62d0*/  SHF.R.U32.HI R4, RZ, UR4, R5 ;  /* 0x00000004ff047c19 */ /* 0x000fe20008011605 */
[----:B------:R-:W-:Y:S01]  /*62e0*/  ULDC UR4, c[0x0][0x608] ;  /* 0x0001820000047ab9 */ /* 0x000fe20000000800 */
[----:B---3--:R-:W-:Y:S02]  /*62f0*/  IMAD.MOV R6, RZ, RZ, -R20 ;  /* 0x000000ffff067224 */ /* 0x008fe400078e0a14 */
[--C-:B------:R-:W-:Y:S02]  /*6300*/  SHF.R.U64 R18, R15, UR4, R4.reuse ;  /* 0x000000040f127c19 */ /* 0x100fe40008001204 */
[----:B------:R-:W-:Y:S01]  /*6310*/  SHF.R.U32.HI R5, RZ, UR4, R4 ;  /* 0x00000004ff057c19 */ /* 0x000fe20008011604 */
[----:B------:R-:W-:Y:S01]  /*6320*/  ULDC UR4, c[0x0][0x658] ;  /* 0x0001960000047ab9 */ /* 0x000fe20000000800 */
[----:B--2---:R-:W-:-:S02]  /*6330*/  @P4 IMAD R13, R21, R6, R14 ;  /* 0x00000006150d4224 */ /* 0x004fc400078e020e */
[--C-:B------:R-:W-:Y:S02]  /*6340*/  SHF.R.U64 R14, R18, UR4, R5.reuse ;  /* 0x00000004120e7c19 */ /* 0x100fe40008001205 */
[----:B------:R-:W-:-:S03]  /*6350*/  SHF.R.U32.HI R21, RZ, UR4, R5 ;  /* 0x00000004ff157c19 */ /* 0x000fc60008011605 */
[----:B------:R-:W-:Y:S02]  /*6360*/  IMAD.MOV.U32 R6, RZ, RZ, R14 ;  /* 0x000000ffff067224 */ /* 0x000fe400078e000e */
[----:B------:R-:W-:Y:S01]  /*6370*/  IMAD.MOV.U32 R5, RZ, RZ, R21 ;  /* 0x000000ffff057224 */ /* 0x000fe200078e0015 */
[----:B------:R-:W-:Y:S06]  /*6380*/  @!P1 BRA `(.L_x_114) ;  /* 0x00000000002c9947 */ /* 0x000fec0003800000 */
        /* <DEDUP_REMOVED lines=9> */
[----:B------:R-:W-:-:S04]  /*6420*/  IMAD.WIDE.U32.X R4, R21, UR7, R4, P3 ;  /* 0x0000000715047c25 */ /* 0x000fc800098e0404 */
[----:B------:R-:W-:-:S07]  /*6430*/  IMAD.MOV.U32 R6, RZ, RZ, R4 ;  /* 0x000000ffff067224 */ /* 0x000fce00078e0004 */
.L_x_114:
[----:B------:R-:W-:Y:S01]  /*6440*/  ULDC UR4, c[0x0][0x648] ;  /* 0x0001920000047ab9 */ /* 0x000fe20000000800 */
[----:B------:R-:W-:Y:S01]  /*6450*/  LOP3.LUT R4, R18, UR29, RZ, 0xc0, !PT ;  /* 0x0000001d12047c12 */ /* 0x000fe2000f8ec0ff */
[----:B------:R-:W-:Y:S01]  /*6460*/  ULDC UR5, c[0x0][0x610] ;  /* 0x0001840000057ab9 */ /* 0x000fe20000000800 */
[----:B------:R-:W-:Y:S01]  /*6470*/  SHF.R.U64 R5, R6, UR4, R5 ;  /* 0x0000000406057c19 */ /* 0x000fe20008001205 */
[----:B------:R-:W-:Y:S01]  /*6480*/  ULDC UR4, c[0x0][0x638] ;  /* 0x00018e0000047ab9 */ /* 0x000fe20000000800 */
[----:B------:R-:W-:-:S03]  /*6490*/  LOP3.LUT R15, R15, UR13, RZ, 0xc0, !PT ;  /* 0x0000000d0f0f7c12 */ /* 0x000fc6000f8ec0ff */
[----:B------:R-:W-:Y:S02]  /*64a0*/  IMAD.MOV R7, RZ, RZ, -R5 ;  /* 0x000000ffff077224 */ /* 0x000fe400078e0a05 */
[----:B------:R-:W-:Y:S02]  /*64b0*/  IMAD R4, R5, UR21, R4 ;  /* 0x0000001505047c24 */ /* 0x000fe4000f8e0204 */
[----:B------:R-:W-:Y:S01]  /*64c0*/  IMAD R14, R7, UR4, R14 ;  /* 0x00000004070e7c24 */ /* 0x000fe2000f8e020e */
[----:B------:R-:W-:Y:S01]  /*64d0*/  ULDC UR4, c[0x0][0x600] ;  /* 0x0001800000047ab9 */ /* 0x000fe20000000800 */
[----:B------:R-:W-:Y:S02]  /*64e0*/  IMAD R13, R4, UR5, R13 ;  /* 0x00000005040d7c24 */ /* 0x000fe4000f8e020d */
[----:B------:R-:W-:Y:S02]  /*64f0*/  IMAD R14, R14, UR4, R15 ;  /* 0x000000040e0e7c24 */ /* 0x000fe4000f8e020f */
[----:B------:R-:W-:-:S03]  /*6500*/  IMAD.MOV.U32 R4, RZ, RZ, 0x1 ;  /* 0x00000001ff047424 */ /* 0x000fc600078e00ff */
[----:B------:R-:W-:Y:S02]  /*6510*/  SEL R18, R14, R13, !P4 ;  /* 0x0000000d0e127207 */ /* 0x000fe40006000000 */
[----:B------:R-:W-:-:S07]  /*6520*/  SEL R22, R13, R14, !P4 ;  /* 0x0000000e0d167207 */ /* 0x000fce0006000000 */
.L_x_112:
[----:B------:R-:W-:Y:S05]  /*6530*/  BSYNC B1 ;  /* 0x0000000000017941 */ /* 0x000fea0003800000 */
.L_x_111:
[----:B------:R-:W-:-:S13]  /*6540*/  LOP3.LUT P1, RZ, R4, 0xff, RZ, 0xc0, !PT ;  /* 0x000000ff04ff7812 */ /* 0x000fda000782c0ff */
[----:B------:R-:W-:Y:S05]  /*6550*/  @P1 BRA `(.L_x_115) ;  /* 0xfffffff000ac1947 */ /* 0x000fea000383ffff */
[----:B------:R-:W-:Y:S05]  /*6560*/  BSYNC B0 ;  /* 0x0000000000007941 */ /* 0x000fea0003800000 */
.L_x_103:
[----:B------:R-:W-:-:S03]  /*6570*/  UMOV UR4, 0xffffffff ;  /* 0xffffffff00047882 */ /* 0x000fc60000000000 */
[----:B------:R-:W-:Y:S05]  /*6580*/  BRA.DIV UR4, `(.L_x_116) ;  /* 0x0000000604247947 */ /* 0x000fea000b800000 */
[----:B------:R-:W-:-:S13]  /*6590*/  ELECT P6, URZ, PT ;  /* 0x00000000003f782f */ /* 0x000fda00038c0000 */
.L_x_131:
[----:B------:R-:W-:Y:S04]  /*65a0*/  BSSY B0, `(.L_x_117) ;  /* 0x0000022000007945 */ /* 0x000fe80003800000 */
[----:B------:R-:W-:Y:S05]  /*65b0*/  @!P6 BRA `(.L_x_118) ;  /* 0x000000000080e947 */ /* 0x000fea0003800000 */
[----:B------:R-:W-:-:S04]  /*65c0*/  LOP3.LUT R23, R23, 0x2, RZ, 0xfc, !PT ;  /* 0x0000000217177812 */ /* 0x000fc800078efcff */
[----:B------:R-:W-:-:S13]  /*65d0*/  ISETP.NE.AND P0, PT, R23, 0x3, PT ;  /* 0x000000031700780c */ /* 0x000fda0003f05270 */
[----:B------:R-:W-:Y:S05]  /*65e0*/  @!P0 BRA `(.L_x_119) ;  /* 0x0000000000048947 */ /* 0x000fea0003800000 */
[----:B------:R-:W-:Y:S01]  /*65f0*/  BPT.TRAP 0x1 ;  /* 0x000000040000795c */ /* 0x000fe20000300000 */
.L_x_119:
[----:B------:R-:W0:Y:S01]  /*6600*/  S2R R5, SR_CgaCtaId ;  /* 0x0000000000057919 */ /* 0x000e220000008800 */
[----:B------:R-:W-:Y:S02]  /*6610*/  MOV R0, 0x400 ;  /* 0x0000040000007802 */ /* 0x000fe40000000f00 */
[----:B------:R-:W-:Y:S02]  /*6620*/  SHF.L.U32 R2, R3, 0x1f, RZ ;  /* 0x0000001f03027819 */ /* 0x000fe400000006ff */
[----:B0-----:R-:W-:-:S05]  /*6630*/  LEA R5, R5, R0, 0x18 ;  /* 0x0000000005057211 */ /* 0x001fca00078ec0ff */
[----:B------:R-:W-:-:S04]  /*6640*/  VIADD R5, R5, 0x18 ;  /* 0x0000001805057836 */ /* 0x000fc80000000000 */
[C---:B------:R-:W-:Y:S02]  /*6650*/  IMAD R7, R8.reuse, 0x8, R5 ;  /* 0x0000000808077824 */ /* 0x040fe400078e0205 */
[----:B------:R-:W-:Y:S02]  /*6660*/  VIADD R8, R8, 0x1 ;  /* 0x0000000108087836 */ /* 0x000fe40000000000 */
[----:B------:R-:W0:Y:S03]  /*6670*/  SYNCS.PHASECHK.TRANS64.TRYWAIT P0, [R7+URZ], R2 ;  /* 0x00000002070075a7 */ /* 0x000e26000800017f */
[----:B------:R-:W-:-:S04]  /*6680*/  ISETP.NE.AND P1, PT, R8, 0x3, PT ;  /* 0x000000030800780c */ /* 0x000fc80003f25270 */
[----:B------:R-:W-:Y:S02]  /*6690*/  SEL R0, RZ, 0x1, P1 ;  /* 0x00000001ff007807 */ /* 0x000fe40000800000 */
[----:B------:R-:W-:Y:S02]  /*66a0*/  SEL R8, R8, RZ, P1 ;  /* 0x000000ff08087207 */ /* 0x000fe40000800000 */
[----:B------:R-:W-:-:S03]  /*66b0*/  LOP3.LUT R9, R3, R0, RZ, 0x3c, !PT ;  /* 0x0000000003097212 */ /* 0x000fc600078e3cff */
[----:B------:R-:W-:Y:S01]  /*66c0*/  IMAD R4, R8, 0x8, R5 ;  /* 0x0000000808047824 */ /* 0x000fe200078e0205 */
[----:B------:R-:W-:Y:S01]  /*66d0*/  SHF.L.U32 R3, R9, 0x1f, RZ ;  /* 0x0000001f09037819 */ /* 0x000fe200000006ff */
[----:B0-----:R-:W-:Y:S06]  /*66e0*/  @!P0 BRA `(.L_x_120) ;  /* 0x0000000000ec8947 */ /* 0x001fec0003800000 */
.L_x_132:
[----:B------:R-:W1:Y:S01]  /*66f0*/  SYNCS.PHASECHK.TRANS64.TRYWAIT P0, [R4+URZ], R3 ;  /* 0x00000003040075a7 */ /* 0x000e62000800017f */
[----:B------:R-:W-:-:S05]  /*6700*/  VIADD R0, R8, 0x1 ;  /* 0x0000000108007836 */ /* 0x000fca0000000000 */
[----:B------:R-:W-:-:S04]  /*6710*/  ISETP.NE.AND P1, PT, R0, 0x3, PT ;  /* 0x000000030000780c */ /* 0x000fc80003f25270 */
[----:B0-----:R-:W-:Y:S02]  /*6720*/  SEL R2, RZ, 0x1, P1 ;  /* 0x00000001ff027807 */ /* 0x001fe40000800000 */
[----:B------:R-:W-:Y:S02]  /*6730*/  SEL R0, R0, RZ, P1 ;  /* 0x000000ff00007207 */ /* 0x000fe40000800000 */
[----:B------:R-:W-:Y:S01]  /*6740*/  LOP3.LUT R2, R9, R2, RZ, 0x3c, !PT ;  /* 0x0000000209027212 */ /* 0x000fe200078e3cff */
[----:B-1----:R-:W-:Y:S06]  /*6750*/  @!P0 BRA `(.L_x_121) ;  /* 0x0000000000e48947 */ /* 0x002fec0003800000 */
.L_x_133:
[----:B------:R-:W-:Y:S01]  /*6760*/  IMAD R5, R0, 0x8, R5 ;  /* 0x0000000800057824 */ /* 0x000fe200078e0205 */
[----:B------:R-:W-:-:S07]  /*6770*/  SHF.L.U32 R0, R2, 0x1f, RZ ;  /* 0x0000001f02007819 */ /* 0x000fce00000006ff */
.L_x_122:
[----:B-1----:R1:W2:Y:S02]  /*6780*/  SYNCS.PHASECHK.TRANS64.TRYWAIT P0, [R5+URZ], R0 ;  /* 0x00000000050075a7 */ /* 0x0022a4000800017f */
[----:B--2---:R-:W-:Y:S05]  /*6790*/  @!P0 NANOSLEEP.SYNCS 0x989680 ;  /* 0x009896800000895d */ /* 0x004fea0003900000 */
[----:B------:R-:W2:Y:S02]  /*67a0*/  @!P0 SYNCS.PHASECHK.TRANS64 P0, [R5+URZ], R0 ;  /* 0x00000000050085a7 */ /* 0x000ea4000800007f */
[----:B--2---:R-:W-:Y:S05]  /*67b0*/  @!P0 BRA `(.L_x_122) ;  /* 0xfffffffc00f08947 */ /* 0x004fea000383ffff */
.L_x_118:
[----:B------:R-:W-:Y:S05]  /*67c0*/  BSYNC B0 ;  /* 0x0000000000007941 */ /* 0x000fea0003800000 */
.L_x_117:
[----:B------:R-:W-:Y:S05]  /*67d0*/  EXIT ;  /* 0x000000000000794d */ /* 0x000fea0003800000 */
.L_x_19:
[----:B0-----:R-:W-:-:S04]  /*67e0*/  IMAD.U32 R3, RZ, RZ, UR43 ;  /* 0x0000002bff037e24 */ /* 0x001fc8000f8e00ff */
[----:B------:R0:W1:Y:S03]  /*67f0*/  SYNCS.PHASECHK.TRANS64.TRYWAIT P0, [R3+URZ+-0x8], R0 ;  /* 0xfffff800030075a7 */ /* 0x000066000800017f */
[----:B-1----:R-:W-:Y:S05]  /*6800*/  @!P0 NANOSLEEP.SYNCS 0x989680 ;  /* 0x009896800000895d */ /* 0x002fea0003900000 */
[----:B------:R-:W1:Y:S02]  /*6810*/  @!P0 SYNCS.PHASECHK.TRANS64 P0, [R3+URZ+-0x8], R0 ;  /* 0xfffff800030085a7 */ /* 0x000e64000800007f */
[----:B-1----:R-:W-:Y:S05]  /*6820*/  @!P0 BRA `(.L_x_19) ;  /* 0xfffffffc00ec8947 */ /* 0x002fea000383ffff */
[----:B------:R-:W-:Y:S05]  /*6830*/  BRA `(.L_x_123) ;  /* 0xffffffac00f47947 */ /* 0x000fea000383ffff */
.L_x_24:
[----:B-1----:R1:W2:Y:S02]  /*6840*/  SYNCS.PHASECHK.TRANS64.TRYWAIT P1, [R3+URZ], R0 ;  /* 0x00000000030075a7 */ /* 0x0022a4000802017f */
[----:B--2---:R-:W-:Y:S05]  /*6850*/  @!P1 NANOSLEEP.SYNCS 0x989680 ;  /* 0x009896800000995d */ /* 0x004fea0003900000 */
[----:B------:R-:W2:Y:S02]  /*6860*/  @!P1 SYNCS.PHASECHK.TRANS64 P1, [R3+URZ], R0 ;  /* 0x00000000030095a7 */ /* 0x000ea4000802007f */
[----:B--2---:R-:W-:Y:S05]  /*6870*/  @!P1 BRA `(.L_x_24) ;  /* 0xfffffffc00f09947 */ /* 0x004fea000383ffff */
[----:B------:R-:W-:Y:S05]  /*6880*/  BRA `(.L_x_23) ;  /* 0xffffffb000607947 */ /* 0x000fea000383ffff */
.L_x_29:
[----:B-1----:R-:W-:-:S04]  /*6890*/  IMAD.U32 R5, RZ, RZ, UR5 ;  /* 0x00000005ff057e24 */ /* 0x002fc8000f8e00ff */
[----:B------:R1:W2:Y:S03]  /*68a0*/  SYNCS.PHASECHK.TRANS64.TRYWAIT P1, [R5+URZ], R4 ;  /* 0x00000004050075a7 */ /* 0x0002a6000802017f */
[----:B--2---:R-:W-:Y:S05]  /*68b0*/  @!P1 NANOSLEEP.SYNCS 0x989680 ;  /* 0x009896800000995d */ /* 0x004fea0003900000 */
[----:B------:R-:W2:Y:S02]  /*68c0*/  @!P1 SYNCS.PHASECHK.TRANS64 P1, [R5+URZ], R4 ;  /* 0x00000004050095a7 */ /* 0x000ea4000802007f */
[----:B--2---:R-:W-:Y:S05]  /*68d0*/  @!P1 BRA `(.L_x_29) ;  /* 0xfffffffc00ec9947 */ /* 0x004fea000383ffff */
[----:B------:R-:W-:Y:S05]  /*68e0*/  BRA `(.L_x_28) ;  /* 0xffffffb800687947 */ /* 0x000fea000383ffff */
.L_x_35:
[----:B0-----:R-:W-:-:S04]  /*68f0*/  IMAD.U32 R3, RZ, RZ, UR43 ;  /* 0x0000002bff037e24 */ /* 0x001fc8000f8e00ff */
[----:B------:R0:W1:Y:S03]  /*6900*/  SYNCS.PHASECHK.TRANS64.TRYWAIT P0, [R3+URZ+0x8], R0 ;  /* 0x00000800030075a7 */ /* 0x000066000800017f */
[----:B-1----:R-:W-:Y:S05]  /*6910*/  @!P0 NANOSLEEP.SYNCS 0x989680 ;  /* 0x009896800000895d */ /* 0x002fea0003900000 */
[----:B------:R-:W1:Y:S02]  /*6920*/  @!P0 SYNCS.PHASECHK.TRANS64 P0, [R3+URZ+0x8], R0 ;  /* 0x00000800030085a7 */ /* 0x000e64000800007f */
[----:B-1----:R-:W-:Y:S05]  /*6930*/  @!P0 BRA `(.L_x_35) ;  /* 0xfffffffc00ec8947 */ /* 0x002fea000383ffff */
[----:B------:R-:W-:Y:S05]  /*6940*/  BRA `(.L_x_124) ;  /* 0xffffffc000f87947 */ /* 0x000fea000383ffff */
.L_x_104:
[----:B------:R-:W-:Y:S01]  /*6950*/  BSSY B1, `(.L_x_125) ;  /* 0x0000006000017945 */ /* 0x000fe20003800000 */
[----:B------:R-:W-:-:S07]  /*6960*/  IMAD.MOV.U32 R15, RZ, RZ, -0x1 ;  /* 0xffffffffff0f7424 */ /* 0x000fce00078e00ff */
[----:B-----5:R-:W-:Y:S05]  /*6970*/  WARPSYNC.COLLECTIVE R15, `(.L_x_126) ;  /* 0x000000000f0c7348 */ /* 0x020fea0003c00000 */
[----:B------:R-:W-:Y:S02]  /*6980*/  ELECT P6, UR62, PT ;  /* 0x00000000003e782f */ /* 0x000fe400038c0000 */
[----:B------:R-:W-:Y:S01]  /*6990*/  MOV R14, UR62 ;  /* 0x0000003e000e7c02 */ /* 0x000fe20008000f00 */
[----:B-----5:R-:W-:Y:S10]  /*69a0*/  ENDCOLLECTIVE ;  /* 0x000000000000791b */ /* 0x020ff40003800000 */
.L_x_126:
[----:B------:R-:W-:Y:S05]  /*69b0*/  BSYNC B1 ;  /* 0x0000000000017941 */ /* 0x000fea0003800000 */
.L_x_125:
[----:B------:R-:W-:Y:S05]  /*69c0*/  BRA `(.L_x_127) ;  /* 0xffffffec009c7947 */ /* 0x000fea000383ffff */
.L_x_107:
[----:B-1----:R1:W2:Y:S02]  /*69d0*/  SYNCS.PHASECHK.TRANS64.TRYWAIT P1, [R13+URZ+0x18], R6 ;  /* 0x000018060d0075a7 */ /* 0x0022a4000802017f */
[----:B--2---:R-:W-:Y:S05]  /*69e0*/  @!P1 NANOSLEEP.SYNCS 0x989680 ;  /* 0x009896800000995d */ /* 0x004fea0003900000 */
[----:B------:R-:W2:Y:S02]  /*69f0*/  @!P1 SYNCS.PHASECHK.TRANS64 P1, [R13+URZ+0x18], R6 ;  /* 0x000018060d0095a7 */ /* 0x000ea4000802007f */
[----:B--2---:R-:W-:Y:S05]  /*6a00*/  @!P1 BRA `(.L_x_107) ;  /* 0xfffffffc00f09947 */ /* 0x004fea000383ffff */
[----:B------:R-:W-:Y:S05]  /*6a10*/  BRA `(.L_x_128) ;  /* 0xffffffec00d07947 */ /* 0x000fea000383ffff */
.L_x_116:
[----:B------:R-:W-:Y:S01]  /*6a20*/  BSSY B0, `(.L_x_129) ;  /* 0x0000006000007945 */ /* 0x000fe20003800000 */
[----:B------:R-:W-:-:S07]  /*6a30*/  IMAD.MOV.U32 R15, RZ, RZ, -0x1 ;  /* 0xffffffffff0f7424 */ /* 0x000fce00078e00ff */
[----:B-----5:R-:W-:Y:S05]  /*6a40*/  WARPSYNC.COLLECTIVE R15, `(.L_x_130) ;  /* 0x000000000f0c7348 */ /* 0x020fea0003c00000 */
[----:B------:R-:W-:Y:S02]  /*6a50*/  ELECT P6, UR62, PT ;  /* 0x00000000003e782f */ /* 0x000fe400038c0000 */
[----:B------:R-:W-:Y:S01]  /*6a60*/  MOV R14, UR62 ;  /* 0x0000003e000e7c02 */ /* 0x000fe20008000f00 */
[----:B-----5:R-:W-:Y:S10]  /*6a70*/  ENDCOLLECTIVE ;  /* 0x000000000000791b */ /* 0x020ff40003800000 */
.L_x_130:
[----:B------:R-:W-:Y:S05]  /*6a80*/  BSYNC B0 ;  /* 0x0000000000007941 */ /* 0x000fea0003800000 */
.L_x_129:
[----:B------:R-:W-:Y:S05]  /*6a90*/  BRA `(.L_x_131) ;  /* 0xfffffff800c07947 */ /* 0x000fea000383ffff */
.L_x_120:
[----:B0-----:R0:W1:Y:S02]  /*6aa0*/  SYNCS.PHASECHK.TRANS64.TRYWAIT P0, [R7+URZ], R2 ;  /* 0x00000002070075a7 */ /* 0x001064000800017f */
[----:B-1----:R-:W-:Y:S05]  /*6ab0*/  @!P0 NANOSLEEP.SYNCS 0x989680 ;  /* 0x009896800000895d */ /* 0x002fea0003900000 */
[----:B------:R-:W1:Y:S02]  /*6ac0*/  @!P0 SYNCS.PHASECHK.TRANS64 P0, [R7+URZ], R2 ;  /* 0x00000002070085a7 */ /* 0x000e64000800007f */
[----:B-1----:R-:W-:Y:S05]  /*6ad0*/  @!P0 BRA `(.L_x_120) ;  /* 0xfffffffc00f08947 */ /* 0x002fea000383ffff */
[----:B------:R-:W-:Y:S05]  /*6ae0*/  BRA `(.L_x_132) ;  /* 0xfffffffc00007947 */ /* 0x000fea000383ffff */
.L_x_121:
[----:B0-----:R0:W1:Y:S02]  /*6af0*/  SYNCS.PHASECHK.TRANS64.TRYWAIT P0, [R4+URZ], R3 ;  /* 0x00000003040075a7 */ /* 0x001064000800017f */
[----:B-1----:R-:W-:Y:S05]  /*6b00*/  @!P0 NANOSLEEP.SYNCS 0x989680 ;  /* 0x009896800000895d */ /* 0x002fea0003900000 */
[----:B------:R-:W1:Y:S02]  /*6b10*/  @!P0 SYNCS.PHASECHK.TRANS64 P0, [R4+URZ], R3 ;  /* 0x00000003040085a7 */ /* 0x000e64000800007f */
[----:B-1----:R-:W-:Y:S05]  /*6b20*/  @!P0 BRA `(.L_x_121) ;  /* 0xfffffffc00f08947 */ /* 0x002fea000383ffff */
[----:B------:R-:W-:Y:S05]  /*6b30*/  BRA `(.L_x_133) ;  /* 0xfffffffc00087947 */ /* 0x000fea000383ffff */
.L_x_134:
[----:B------:R-:W-:-:S00]  /*6b40*/  BRA `(.L_x_134) ;  /* 0xfffffffc00fc7947 */ /* 0x000fc0000383ffff */
[----:B------:R-:W-:-:S00]  /*6b50*/  NOP ;  /* 0x0000000000007918 */ /* 0x000fc00000000000 */
        /* <DEDUP_REMOVED lines=10> */
.L_x_135:


//--------------------- .nv.global.init           --------------------------
	.section	.nv.global.init,"aw",@progbits
.nv.global.init:
	.type		$str$22,@object
	.size		$str$22,($str$23 - $str$22)
$str$22:
        /*0000*/ 	.byte	0x6b, 0x5f, 0x74, 0x69, 0x6c, 0x65, 0x5f, 0x63, 0x6f, 0x75, 0x6e, 0x74, 0x20, 0x3e, 0x3d, 0x20
        /*0010*/ 	.byte	0x31, 0x00
	.type		$str$23,@object
	.size		$str$23,(__unnamed_1 - $str$23)
$str$23:
        /*0012*/ 	.byte	0x2f, 0x74, 0x6d, 0x70, 0x2f, 0x63, 0x75, 0x74, 0x6c, 0x61, 0x73, 0x73, 0x5f, 0x73, 0x77, 0x65
        /*0022*/ 	.byte	0x65, 0x70, 0x5f, 0x73, 0x72, 0x63, 0x2f, 0x69, 0x6e, 0x63, 0x6c, 0x75, 0x64, 0x65, 0x2f, 0x63
        /*0032*/ 	.byte	0x75, 0x74, 0x6c, 0x61, 0x73, 0x73, 0x2f, 0x67, 0x65, 0x6d, 0x6d, 0x2f, 0x63, 0x6f, 0x6c, 0x6c
        /*0042*/ 	.byte	0x65, 0x63, 0x74, 0x69, 0x76, 0x65, 0x2f, 0x73, 0x6d, 0x39, 0x30, 0x5f, 0x6d, 0x6d, 0x61, 0x5f
        /*0052*/ 	.byte	0x74, 0x6d, 0x61, 0x5f, 0x67, 0x6d, 0x6d, 0x61, 0x5f, 0x73, 0x73, 0x5f, 0x77, 0x61, 0x72, 0x70
        /*0062*/ 	.byte	0x73, 0x70, 0x65, 0x63, 0x69, 0x61, 0x6c, 0x69, 0x7a, 0x65, 0x64, 0x2e, 0x68, 0x70, 0x70, 0x00
	.type		__unnamed_1,@object
	.size		__unnamed_1,(.L_0 - __unnamed_1)
__unnamed_1:
        /*0072*/ 	.byte	0x76, 0x6f, 0x69, 0x64, 0x20, 0x63, 0x75, 0x74, 0x6c, 0x61, 0x73, 0x73, 0x3a, 0x3a, 0x67, 0x65
        /* <DEDUP_REMOVED lines=180> */
        /*0bc2*/ 	.byte	0x64, 0x65, 0x6e, 0x74, 0x69, 0x74, 0x79, 0x5d, 0x00
.L_0:


//--------------------- .nv.shared._ZN7cutlass13device_kernelINS_4gemm6kernel13GemmUniversalIN4cute5tupleIJiiiiEEENS1_10collective13CollectiveMmaINS1_34MainloopSm90TmaGmmaWarpSpecializedILi3ENS5_IJNS4_1CILi2EEENSA_ILi1EEESC_EEENS1_32KernelTmaWarpSpecializedPingpongEEENS5_IJNSA_ILi64EEESG_NSA_ILi256EEEEEENS_10bfloat16_tENS5_IJlSC_lEEESJ_SK_NS4_8TiledMMAINS4_8MMA_AtomIJNS4_4SM904GMMA27MMA_64x64x16_F32BF16BF16_SSILNSO_5MajorE0ELSQ_0ELNSO_7ScaleInE1ELSR_1EEEEEENS4_6LayoutINS5_IJSC_SC_SC_EEENS5_IJNSA_ILi0EEESW_SW_EEEEENS5_IJNS4_10UnderscoreESZ_SZ_EEEEENS4_13SM90_TMA_LOADENS4_14ComposedLayoutINS4_7SwizzleILi3ELi4ELi3EEENS4_18smem_ptr_flag_bitsILi16EEENSU_INS5_IJNSA_ILi8EEESG_EEENS5_IJSG_SC_EEEEEEEvNS4_8identityENS4_23SM90_TMA_LOAD_MULTICASTES1C_vS1D_EENS_8epilogue10collective6detail29Sm90TmaWarpSpecializedAdapterINS1H_15DefaultEpilogueISJ_SK_SK_NS1G_6thread17LinearCombinationISJ_Li1EffLNS1L_9ScaleType4KindE0ELNS_15FloatRoundStyleE2ESJ_EENS1_15EpilogueDefaultEEEEEvvEEEEvNT_6ParamsE --------------------------
	.section	.nv.shared._ZN7cutlass13device_kernelINS_4gemm6kernel13GemmUniversalIN4cute5tupleIJiiiiEEENS1_10collective13CollectiveMmaINS1_34MainloopSm90TmaGmmaWarpSpecializedILi3ENS5_IJNS4_1CILi2EEENSA_ILi1EEESC_EEENS1_32KernelTmaWarpSpecializedPingpongEEENS5_IJNSA_ILi64EEESG_NSA_ILi256EEEEEENS_10bfloat16_tENS5_IJlSC_lEEESJ_SK_NS4_8TiledMMAINS4_8MMA_AtomIJNS4_4SM904GMMA27MMA_64x64x16_F32BF16BF16_SSILNSO_5MajorE0ELSQ_0ELNSO_7ScaleInE1ELSR_1EEEEEENS4_6LayoutINS5_IJSC_SC_SC_EEENS5_IJNSA_ILi0EEESW_SW_EEEEENS5_IJNS4_10UnderscoreESZ_SZ_EEEEENS4_13SM90_TMA_LOADENS4_14ComposedLayoutINS4_7SwizzleILi3ELi4ELi3EEENS4_18smem_ptr_flag_bitsILi16EEENSU_INS5_IJNSA_ILi8EEESG_EEENS5_IJSG_SC_EEEEEEEvNS4_8identityENS4_23SM90_TMA_LOAD_MULTICASTES1C_vS1D_EENS_8epilogue10collective6detail29Sm90TmaWarpSpecializedAdapterINS1H_15DefaultEpilogueISJ_SK_SK_NS1G_6thread17LinearCombinationISJ_Li1EffLNS1L_9ScaleType4KindE0ELNS_15FloatRoundStyleE2ESJ_EENS1_15EpilogueDefaultEEEEEvvEEEEvNT_6ParamsE,"aw",@nobits
	.sectionflags	@""
	.align	16
	.zero		1024


//--------------------- .nv.shared.reserved.0     --------------------------
	.section	.nv.shared.reserved.0,"aw",@nobits
	.weak		__nv_reservedSMEM_offset_0_alias
	.size		__nv_reservedSMEM_offset_0_alias, 0, 0
	.other		__nv_reservedSMEM_offset_0_alias,@"STO_CUDA_RESERVED_SHARED STV_DEFAULT"
__nv_reservedSMEM_offset_0_alias:
	.zero		0


//--------------------- .nv.global                --------------------------
	.section	.nv.global,"aw",@nobits
.nv.global:
	.type		_ZN40_INTERNAL_5174611b_4_k_cu_ba5296ef_133074cute1_E,@object
	.size		_ZN40_INTERNAL_5174611b_4_k_cu_ba5296ef_133074cute1_E,(_ZN40_INTERNAL_5174611b_4_k_cu_ba5296ef_133074cuda3std3__45__cpo6cbeginE - _ZN40_INTERNAL_5174611b_4_k_cu_ba5296ef_133074cute1_E)
_ZN40_INTERNAL_5174611b_4_k_cu_ba5296ef_133074cute1_E:
	.zero		1
	.type		_ZN40_INTERNAL_5174611b_4_k_cu_ba5296ef_133074cuda3std3__45__cpo6cbeginE,@object
	.size		_ZN40_INTERNAL_5174611b_4_k_cu_ba5296ef_133074cuda3std3__45__cpo6cbeginE,(_ZN40_INTERNAL_5174611b_4_k_cu_ba5296ef_133074cuda3std3__48in_placeE - _ZN40_INTERNAL_5174611b_4_k_cu_ba5296ef_133074cuda3std3__45__cpo6cbeginE)
_ZN40_INTERNAL_5174611b_4_k_cu_ba5296ef_133074cuda3std3__45__cpo6cbeginE:
	.zero		1
	.type		_ZN40_INTERNAL_5174611b_4_k_cu_ba5296ef_133074cuda3std3__48in_placeE,@object
	.size		_ZN40_INTERNAL_5174611b_4_k_cu_ba5296ef_133074cuda3std3__48in_placeE,(_ZN40_INTERNAL_5174611b_4_k_cu_ba5296ef_133074cuda3std6ranges3__45__cpo9iter_moveE - _ZN40_INTERNAL_5174611b_4_k_cu_ba5296ef_133074cuda3std3__48in_placeE)
_ZN40_INTERNAL_5174611b_4_k_cu_ba5296ef_133074cuda3std3__48in_placeE:
	.zero		1
	.type		_ZN40_INTERNAL_5174611b_4_k_cu_ba5296ef_133074cuda3std6ranges3__45__cpo9iter_moveE,@object
	.size		_ZN40_INTERNAL_5174611b_4_k_cu_ba5296ef_133074cuda3std6ranges3__45__cpo9iter_moveE,(_ZN40_INTERNAL_5174611b_4_k_cu_ba5296ef_133074cuda3std3__45__cpo5beginE - _ZN40_INTERNAL_5174611b_4_k_cu_ba5296ef_133074cuda3std6ranges3__45__cpo9iter_moveE)
_ZN40_INTERNAL_5174611b_4_k_cu_ba5296ef_133074cuda3std6ranges3__45__cpo9iter_moveE:
	.zero		1
	.type		_ZN40_INTERNAL_5174611b_4_k_cu_ba5296ef_133074cuda3std3__45__cpo5beginE,@object
	.size		_ZN40_INTERNAL_5174611b_4_k_cu_ba5296ef_133074cuda3std3__45__cpo5beginE,(_ZN40_INTERNAL_5174611b_4_k_cu_ba5296ef_133074cuda3std3__442_GLOBAL__N__5174611b_4_k_cu_ba5296ef_133076ignoreE - _ZN40_INTERNAL_5174611b_4_k_cu_ba5296ef_133074cuda3std3__45__cpo5beginE)
_ZN40_INTERNAL_5174611b_4_k_cu_ba5296ef_133074cuda3std3__45__cpo5beginE:
	.zero		1
	.type		_ZN40_INTERNAL_5174611b_4_k_cu_ba5296ef_133074cuda3std3__442_GLOBAL__N__5174611b_4_k_cu_ba5296ef_133076ignoreE,@object
	.size		_ZN40_INTERNAL_5174611b_4_k_cu_ba5296ef_133074cuda3std3__442_GLOBAL__N__5174611b_4_k_cu_ba5296ef_133076ignoreE,(_ZN40_INTERNAL_5174611b_4_k_cu_ba5296ef_133074cute7productE - _ZN40_INTERNAL_5174611b_4_k_cu_ba5296ef_133074cuda3std3__442_GLOBAL__N__5174611b_4_k_cu_ba5296ef_133076ignoreE)
_ZN40_INTERNAL_5174611b_4_k_cu_ba5296ef_133074cuda3std3__442_GLOBAL__N__5174611b_4_k_cu_ba5296ef_133076ignoreE:
	.zero		1
	.type		_ZN40_INTERNAL_5174611b_4_k_cu_ba5296ef_133074cute7productE,@object
	.size		_ZN40_INTERNAL_5174611b_4_k_cu_ba5296ef_133074cute7productE,(_ZN40_INTERNAL_5174611b_4_k_cu_ba5296ef_133074cuda3std3__45__cpo3endE - _ZN40_INTERNAL_5174611b_4_k_cu_ba5296ef_133074cute7productE)
_ZN40_INTERNAL_5174611b_4_k_cu_ba5296ef_133074cute7productE:
	.zero		1
	.type		_ZN40_INTERNAL_5174611b_4_k_cu_ba5296ef_133074cuda3std3__45__cpo3endE,@object
	.size		_ZN40_INTERNAL_5174611b_4_k_cu_ba5296ef_133074cuda3std3__45__cpo3endE,(_ZN40_INTERNAL_5174611b_4_k_cu_ba5296ef_133074cuda3std3__419piecewise_constructE - _ZN40_INTERNAL_5174611b_4_k_cu_ba5296ef_133074cuda3std3__45__cpo3endE)
_ZN40_INTERNAL_5174611b_4_k_cu_ba5296ef_133074cuda3std3__45__cpo3endE:
	.zero		1
	.type		_ZN40_INTERNAL_5174611b_4_k_cu_ba5296ef_133074cuda3std3__419piecewise_constructE,@object
	.size		_ZN40_INTERNAL_5174611b_4_k_cu_ba5296ef_133074cuda3std3__419piecewise_constructE,(_ZN40_INTERNAL_5174611b_4_k_cu_ba5296ef_133074cuda3std3__45__cpo4cendE - _ZN40_INTERNAL_5174611b_4_k_cu_ba5296ef_133074cuda3std3__419piecewise_constructE)
_ZN40_INTERNAL_5174611b_4_k_cu_ba5296ef_133074cuda3std3__419piecewise_constructE:
	.zero		1
	.type		_ZN40_INTERNAL_5174611b_4_k_cu_ba5296ef_133074cuda3std3__45__cpo4cendE,@object
	.size		_ZN40_INTERNAL_5174611b_4_k_cu_ba5296ef_133074cuda3std3__45__cpo4cendE,(_ZN40_INTERNAL_5174611b_4_k_cu_ba5296ef_133074cuda3std6ranges3__45__cpo4swapE - _ZN40_INTERNAL_5174611b_4_k_cu_ba5296ef_133074cuda3std3__45__cpo4cendE)
_ZN40_INTERNAL_5174611b_4_k_cu_ba5296ef_133074cuda3std3__45__cpo4cendE:
	.zero		1
	.type		_ZN40_INTERNAL_5174611b_4_k_cu_ba5296ef_133074cuda3std6ranges3__45__cpo4swapE,@object
	.size		_ZN40_INTERNAL_5174611b_4_k_cu_ba5296ef_133074cuda3std6ranges3__45__cpo4swapE,(.L_8 - _ZN40_INTERNAL_5174611b_4_k_cu_ba5296ef_133074cuda3std6ranges3__45__cpo4swapE)
_ZN40_INTERNAL_5174611b_4_k_cu_ba5296ef_133074cuda3std6ranges3__45__cpo4swapE:
	.zero		1
.L_8:


//--------------------- .nv.constant0._ZN7cutlass13device_kernelINS_4gemm6kernel13GemmUniversalIN4cute5tupleIJiiiiEEENS1_10collective13CollectiveMmaINS1_34MainloopSm90TmaGmmaWarpSpecializedILi3ENS5_IJNS4_1CILi2EEENSA_ILi1EEESC_EEENS1_32KernelTmaWarpSpecializedPingpongEEENS5_IJNSA_ILi64EEESG_NSA_ILi256EEEEEENS_10bfloat16_tENS5_IJlSC_lEEESJ_SK_NS4_8TiledMMAINS4_8MMA_AtomIJNS4_4SM904GMMA27MMA_64x64x16_F32BF16BF16_SSILNSO_5MajorE0ELSQ_0ELNSO_7ScaleInE1ELSR_1EEEEEENS4_6LayoutINS5_IJSC_SC_SC_EEENS5_IJNSA_ILi0EEESW_SW_EEEEENS5_IJNS4_10UnderscoreESZ_SZ_EEEEENS4_13SM90_TMA_LOADENS4_14ComposedLayoutINS4_7SwizzleILi3ELi4ELi3EEENS4_18smem_ptr_flag_bitsILi16EEENSU_INS5_IJNSA_ILi8EEESG_EEENS5_IJSG_SC_EEEEEEEvNS4_8identityENS4_23SM90_TMA_LOAD_MULTICASTES1C_vS1D_EENS_8epilogue10collective6detail29Sm90TmaWarpSpecializedAdapterINS1H_15DefaultEpilogueISJ_SK_SK_NS1G_6thread17LinearCombinationISJ_Li1EffLNS1L_9ScaleType4KindE0ELNS_15FloatRoundStyleE2ESJ_EENS1_15EpilogueDefaultEEEEEvvEEEEvNT_6ParamsE --------------------------
	.section	.nv.constant0._ZN7cutlass13device_kernelINS_4gemm6kernel13GemmUniversalIN4cute5tupleIJiiiiEEENS1_10collective13CollectiveMmaINS1_34MainloopSm90TmaGmmaWarpSpecializedILi3ENS5_IJNS4_1CILi2EEENSA_ILi1EEESC_EEENS1_32KernelTmaWarpSpecializedPingpongEEENS5_IJNSA_ILi64EEESG_NSA_ILi256EEEEEENS_10bfloat16_tENS5_IJlSC_lEEESJ_SK_NS4_8TiledMMAINS4_8MMA_AtomIJNS4_4SM904GMMA27MMA_64x64x16_F32BF16BF16_SSILNSO_5MajorE0ELSQ_0ELNSO_7ScaleInE1ELSR_1EEEEEENS4_6LayoutINS5_IJSC_SC_SC_EEENS5_IJNSA_ILi0EEESW_SW_EEEEENS5_IJNS4_10UnderscoreESZ_SZ_EEEEENS4_13SM90_TMA_LOADENS4_14ComposedLayoutINS4_7SwizzleILi3ELi4ELi3EEENS4_18smem_ptr_flag_bitsILi16EEENSU_INS5_IJNSA_ILi8EEESG_EEENS5_IJSG_SC_EEEEEEEvNS4_8identityENS4_23SM90_TMA_LOAD_MULTICASTES1C_vS1D_EENS_8epilogue10collective6detail29Sm90TmaWarpSpecializedAdapterINS1H_15DefaultEpilogueISJ_SK_SK_NS1G_6thread17LinearCombinationISJ_Li1EffLNS1L_9ScaleType4KindE0ELNS_15FloatRoundStyleE2ESJ_EENS1_15EpilogueDefaultEEEEEvvEEEEvNT_6ParamsE,"a",@progbits
	.sectionflags	@""
	.align	4
.nv.constant0._ZN7cutlass13device_kernelINS_4gemm6kernel13GemmUniversalIN4cute5tupleIJiiiiEEENS1_10collective13CollectiveMmaINS1_34MainloopSm90TmaGmmaWarpSpecializedILi3ENS5_IJNS4_1CILi2EEENSA_ILi1EEESC_EEENS1_32KernelTmaWarpSpecializedPingpongEEENS5_IJNSA_ILi64EEESG_NSA_ILi256EEEEEENS_10bfloat16_tENS5_IJlSC_lEEESJ_SK_NS4_8TiledMMAINS4_8MMA_AtomIJNS4_4SM904GMMA27MMA_64x64x16_F32BF16BF16_SSILNSO_5MajorE0ELSQ_0ELNSO_7ScaleInE1ELSR_1EEEEEENS4_6LayoutINS5_IJSC_SC_SC_EEENS5_IJNSA_ILi0EEESW_SW_EEEEENS5_IJNS4_10UnderscoreESZ_SZ_EEEEENS4_13SM90_TMA_LOADENS4_14ComposedLayoutINS4_7SwizzleILi3ELi4ELi3EEENS4_18smem_ptr_flag_bitsILi16EEENSU_INS5_IJNSA_ILi8EEESG_EEENS5_IJSG_SC_EEEEEEEvNS4_8identityENS4_23SM90_TMA_LOAD_MULTICASTES1C_vS1D_EENS_8epilogue10collective6detail29Sm90TmaWarpSpecializedAdapterINS1H_15DefaultEpilogueISJ_SK_SK_NS1G_6thread17LinearCombinationISJ_Li1EffLNS1L_9ScaleType4KindE0ELNS_15FloatRoundStyleE2ESJ_EENS1_15EpilogueDefaultEEEEEvvEEEEvNT_6ParamsE:
	.zero		1664


//--------------------- SYMBOLS --------------------------

	.type		.nv.reservedSmem.offset0,@object
	.size		.nv.reservedSmem.offset0,0x4
	.type		__assertfail,@function
